//
// Generated by NVIDIA NVVM Compiler
//
// Compiler Build ID: CL-36424714
// Cuda compilation tools, release 13.0, V13.0.88
// Based on NVVM 20.0.0
//

.version 9.0
.target sm_100
.address_size 64

	// .globl	_Z10initializePiii
// _ZZ14assign_clusterPfS_PiS0_S_iiiS0_iE15block_converged has been demoted

.visible .entry _Z10initializePiii(
	.param .u64 .ptr .align 1 _Z10initializePiii_param_0,
	.param .u32 _Z10initializePiii_param_1,
	.param .u32 _Z10initializePiii_param_2
)
{
	.reg .pred 	%p<7>;
	.reg .b32 	%r<37>;
	.reg .b64 	%rd<11>;

	ld.param.u64 	%rd2, [_Z10initializePiii_param_0];
	ld.param.u32 	%r12, [_Z10initializePiii_param_1];
	ld.param.u32 	%r13, [_Z10initializePiii_param_2];
	cvta.to.global.u64 	%rd1, %rd2;
	mov.u32 	%r35, %tid.x;
	mov.u32 	%r14, %ntid.x;
	mov.u32 	%r15, %nctaid.x;
	mul.lo.s32 	%r2, %r14, %r15;
	setp.ge.s32 	%p1, %r35, %r12;
	@%p1 bra 	$L__BB0_7;
	add.s32 	%r16, %r35, %r2;
	max.s32 	%r17, %r12, %r16;
	setp.lt.s32 	%p2, %r16, %r12;
	selp.u32 	%r18, 1, 0, %p2;
	add.s32 	%r19, %r16, %r18;
	sub.s32 	%r20, %r17, %r19;
	div.u32 	%r21, %r20, %r2;
	add.s32 	%r3, %r21, %r18;
	and.b32  	%r22, %r3, 3;
	setp.eq.s32 	%p3, %r22, 3;
	@%p3 bra 	$L__BB0_4;
	add.s32 	%r23, %r3, 1;
	and.b32  	%r24, %r23, 3;
	neg.s32 	%r33, %r24;
$L__BB0_3:
	.pragma "nounroll";
	mul.wide.s32 	%rd3, %r35, 4;
	add.s64 	%rd4, %rd1, %rd3;
	rem.s32 	%r25, %r35, %r13;
	st.global.u32 	[%rd4], %r25;
	add.s32 	%r35, %r35, %r2;
	add.s32 	%r33, %r33, 1;
	setp.ne.s32 	%p4, %r33, 0;
	@%p4 bra 	$L__BB0_3;
$L__BB0_4:
	setp.lt.u32 	%p5, %r3, 3;
	@%p5 bra 	$L__BB0_7;
	mul.wide.s32 	%rd7, %r2, 4;
$L__BB0_6:
	rem.s32 	%r26, %r35, %r13;
	mul.wide.s32 	%rd5, %r35, 4;
	add.s64 	%rd6, %rd1, %rd5;
	st.global.u32 	[%rd6], %r26;
	add.s32 	%r27, %r35, %r2;
	rem.s32 	%r28, %r27, %r13;
	add.s64 	%rd8, %rd6, %rd7;
	st.global.u32 	[%rd8], %r28;
	add.s32 	%r29, %r27, %r2;
	rem.s32 	%r30, %r29, %r13;
	add.s64 	%rd9, %rd8, %rd7;
	st.global.u32 	[%rd9], %r30;
	add.s32 	%r31, %r29, %r2;
	rem.s32 	%r32, %r31, %r13;
	add.s64 	%rd10, %rd9, %rd7;
	st.global.u32 	[%rd10], %r32;
	add.s32 	%r35, %r31, %r2;
	setp.lt.s32 	%p6, %r35, %r12;
	@%p6 bra 	$L__BB0_6;
$L__BB0_7:
	ret;

}
	// .globl	_Z17compute_centroidsPfS_PiS0_iiii
.visible .entry _Z17compute_centroidsPfS_PiS0_iiii(
	.param .u64 .ptr .align 1 _Z17compute_centroidsPfS_PiS0_iiii_param_0,
	.param .u64 .ptr .align 1 _Z17compute_centroidsPfS_PiS0_iiii_param_1,
	.param .u64 .ptr .align 1 _Z17compute_centroidsPfS_PiS0_iiii_param_2,
	.param .u64 .ptr .align 1 _Z17compute_centroidsPfS_PiS0_iiii_param_3,
	.param .u32 _Z17compute_centroidsPfS_PiS0_iiii_param_4,
	.param .u32 _Z17compute_centroidsPfS_PiS0_iiii_param_5,
	.param .u32 _Z17compute_centroidsPfS_PiS0_iiii_param_6,
	.param .u32 _Z17compute_centroidsPfS_PiS0_iiii_param_7
)
{
	.reg .pred 	%p<18>;
	.reg .b32 	%r<75>;
	.reg .b32 	%f<15>;
	.reg .b64 	%rd<67>;

	ld.param.u64 	%rd8, [_Z17compute_centroidsPfS_PiS0_iiii_param_0];
	ld.param.u64 	%rd9, [_Z17compute_centroidsPfS_PiS0_iiii_param_1];
	ld.param.u64 	%rd10, [_Z17compute_centroidsPfS_PiS0_iiii_param_3];
	ld.param.u32 	%r32, [_Z17compute_centroidsPfS_PiS0_iiii_param_4];
	ld.param.u32 	%r33, [_Z17compute_centroidsPfS_PiS0_iiii_param_5];
	ld.param.u32 	%r34, [_Z17compute_centroidsPfS_PiS0_iiii_param_6];
	ld.param.u32 	%r35, [_Z17compute_centroidsPfS_PiS0_iiii_param_7];
	cvta.to.global.u64 	%rd1, %rd8;
	cvta.to.global.u64 	%rd2, %rd9;
	cvta.to.global.u64 	%rd3, %rd10;
	mov.u32 	%r1, %tid.x;
	mov.u32 	%r2, %ntid.x;
	mov.u32 	%r36, %ctaid.x;
	mad.lo.s32 	%r72, %r2, %r36, %r1;
	mov.u32 	%r4, %tid.y;
	mov.u32 	%r5, %ntid.y;
	setp.eq.s32 	%p1, %r35, 0;
	@%p1 bra 	$L__BB1_10;
	setp.ge.u32 	%p2, %r1, %r34;
	@%p2 bra 	$L__BB1_9;
	mul.wide.u32 	%rd11, %r1, 4;
	add.s64 	%rd12, %rd3, %rd11;
	mov.b32 	%r37, 0;
	st.global.u32 	[%rd12], %r37;
	setp.ge.s32 	%p3, %r4, %r33;
	@%p3 bra 	$L__BB1_9;
	mul.lo.s32 	%r6, %r33, %r1;
	add.s32 	%r38, %r4, %r5;
	max.u32 	%r39, %r33, %r38;
	setp.lt.u32 	%p4, %r38, %r33;
	selp.u32 	%r40, 1, 0, %p4;
	add.s32 	%r41, %r38, %r40;
	sub.s32 	%r42, %r39, %r41;
	div.u32 	%r43, %r42, %r5;
	add.s32 	%r7, %r43, %r40;
	and.b32  	%r44, %r7, 3;
	setp.eq.s32 	%p5, %r44, 3;
	mov.u32 	%r71, %r4;
	@%p5 bra 	$L__BB1_6;
	add.s32 	%r45, %r7, 1;
	and.b32  	%r46, %r45, 3;
	add.s32 	%r69, %r4, %r6;
	neg.s32 	%r68, %r46;
	mad.lo.s32 	%r71, %r5, %r46, %r4;
$L__BB1_5:
	.pragma "nounroll";
	mul.wide.u32 	%rd13, %r69, 4;
	add.s64 	%rd14, %rd2, %rd13;
	mov.b32 	%r47, 0;
	st.global.u32 	[%rd14], %r47;
	add.s32 	%r69, %r69, %r5;
	add.s32 	%r68, %r68, 1;
	setp.ne.s32 	%p6, %r68, 0;
	@%p6 bra 	$L__BB1_5;
$L__BB1_6:
	setp.lt.u32 	%p7, %r7, 3;
	@%p7 bra 	$L__BB1_9;
	shl.b32 	%r53, %r5, 2;
$L__BB1_8:
	add.s32 	%r48, %r71, %r6;
	mul.wide.u32 	%rd15, %r48, 4;
	add.s64 	%rd16, %rd2, %rd15;
	mov.b32 	%r49, 0;
	st.global.u32 	[%rd16], %r49;
	add.s32 	%r50, %r48, %r5;
	mul.wide.u32 	%rd17, %r50, 4;
	add.s64 	%rd18, %rd2, %rd17;
	st.global.u32 	[%rd18], %r49;
	add.s32 	%r51, %r50, %r5;
	mul.wide.u32 	%rd19, %r51, 4;
	add.s64 	%rd20, %rd2, %rd19;
	st.global.u32 	[%rd20], %r49;
	add.s32 	%r52, %r51, %r5;
	mul.wide.u32 	%rd21, %r52, 4;
	add.s64 	%rd22, %rd2, %rd21;
	st.global.u32 	[%rd22], %r49;
	add.s32 	%r71, %r53, %r71;
	setp.lt.s32 	%p8, %r71, %r33;
	@%p8 bra 	$L__BB1_8;
$L__BB1_9:
	bar.sync 	0;
$L__BB1_10:
	setp.ge.s32 	%p9, %r72, %r32;
	@%p9 bra 	$L__BB1_20;
	add.s32 	%r18, %r4, %r5;
	max.s32 	%r54, %r33, %r18;
	setp.lt.s32 	%p10, %r18, %r33;
	selp.u32 	%r55, 1, 0, %p10;
	add.s32 	%r56, %r18, %r55;
	sub.s32 	%r57, %r54, %r56;
	div.u32 	%r58, %r57, %r5;
	add.s32 	%r19, %r58, %r55;
	and.b32  	%r20, %r19, 3;
	add.s32 	%r21, %r18, %r5;
	mov.u32 	%r59, %nctaid.x;
	mul.lo.s32 	%r22, %r2, %r59;
	cvt.u64.u32 	%rd28, %r4;
$L__BB1_12:
	ld.param.u64 	%rd66, [_Z17compute_centroidsPfS_PiS0_iiii_param_2];
	setp.ge.s32 	%p11, %r4, %r33;
	cvta.to.global.u64 	%rd23, %rd66;
	mul.wide.s32 	%rd24, %r72, 4;
	add.s64 	%rd25, %rd23, %rd24;
	ld.global.u32 	%r24, [%rd25];
	mul.wide.s32 	%rd26, %r24, 4;
	add.s64 	%rd27, %rd3, %rd26;
	atom.global.add.u32 	%r60, [%rd27], 1;
	@%p11 bra 	$L__BB1_19;
	setp.eq.s32 	%p12, %r20, 3;
	mul.lo.s32 	%r61, %r24, %r33;
	cvt.s64.s32 	%rd4, %r61;
	mul.lo.s32 	%r25, %r72, %r33;
	mov.u32 	%r73, %r4;
	@%p12 bra 	$L__BB1_17;
	setp.eq.s32 	%p13, %r20, 0;
	add.s64 	%rd29, %rd28, %rd4;
	shl.b64 	%rd30, %rd29, 2;
	add.s64 	%rd31, %rd2, %rd30;
	add.s32 	%r62, %r4, %r25;
	mul.wide.s32 	%rd32, %r62, 4;
	add.s64 	%rd5, %rd1, %rd32;
	ld.global.f32 	%f1, [%rd5];
	atom.global.add.f32 	%f2, [%rd31], %f1;
	mov.u32 	%r73, %r18;
	@%p13 bra 	$L__BB1_17;
	setp.eq.s32 	%p14, %r20, 1;
	cvt.u64.u32 	%rd33, %r18;
	add.s64 	%rd34, %rd33, %rd4;
	shl.b64 	%rd35, %rd34, 2;
	add.s64 	%rd36, %rd2, %rd35;
	shl.b32 	%r26, %r5, 2;
	cvt.u64.u32 	%rd37, %r26;
	add.s64 	%rd6, %rd5, %rd37;
	ld.global.f32 	%f3, [%rd6];
	atom.global.add.f32 	%f4, [%rd36], %f3;
	mov.u32 	%r73, %r21;
	@%p14 bra 	$L__BB1_17;
	add.s32 	%r73, %r21, %r5;
	cvt.u64.u32 	%rd39, %r21;
	add.s64 	%rd40, %rd39, %rd4;
	shl.b64 	%rd41, %rd40, 2;
	add.s64 	%rd42, %rd2, %rd41;
	add.s64 	%rd43, %rd6, %rd37;
	ld.global.f32 	%f5, [%rd43];
	atom.global.add.f32 	%f6, [%rd42], %f5;
$L__BB1_17:
	setp.lt.u32 	%p15, %r19, 3;
	@%p15 bra 	$L__BB1_19;
$L__BB1_18:
	cvt.u64.u32 	%rd44, %r73;
	add.s64 	%rd45, %rd44, %rd4;
	shl.b64 	%rd46, %rd45, 2;
	add.s64 	%rd47, %rd2, %rd46;
	add.s32 	%r63, %r73, %r25;
	mul.wide.s32 	%rd48, %r63, 4;
	add.s64 	%rd49, %rd1, %rd48;
	ld.global.f32 	%f7, [%rd49];
	atom.global.add.f32 	%f8, [%rd47], %f7;
	add.s32 	%r64, %r73, %r5;
	cvt.u64.u32 	%rd50, %r64;
	add.s64 	%rd51, %rd50, %rd4;
	shl.b64 	%rd52, %rd51, 2;
	add.s64 	%rd53, %rd2, %rd52;
	shl.b32 	%r65, %r5, 2;
	cvt.u64.u32 	%rd54, %r65;
	add.s64 	%rd55, %rd49, %rd54;
	ld.global.f32 	%f9, [%rd55];
	atom.global.add.f32 	%f10, [%rd53], %f9;
	add.s32 	%r66, %r64, %r5;
	cvt.u64.u32 	%rd56, %r66;
	add.s64 	%rd57, %rd56, %rd4;
	shl.b64 	%rd58, %rd57, 2;
	add.s64 	%rd59, %rd2, %rd58;
	add.s64 	%rd60, %rd55, %rd54;
	ld.global.f32 	%f11, [%rd60];
	atom.global.add.f32 	%f12, [%rd59], %f11;
	add.s32 	%r67, %r66, %r5;
	cvt.u64.u32 	%rd61, %r67;
	add.s64 	%rd62, %rd61, %rd4;
	shl.b64 	%rd63, %rd62, 2;
	add.s64 	%rd64, %rd2, %rd63;
	add.s64 	%rd65, %rd60, %rd54;
	ld.global.f32 	%f13, [%rd65];
	atom.global.add.f32 	%f14, [%rd64], %f13;
	add.s32 	%r73, %r67, %r5;
	setp.lt.s32 	%p16, %r73, %r33;
	@%p16 bra 	$L__BB1_18;
$L__BB1_19:
	add.s32 	%r72, %r72, %r22;
	setp.lt.s32 	%p17, %r72, %r32;
	@%p17 bra 	$L__BB1_12;
$L__BB1_20:
	ret;

}
	// .globl	_Z14assign_clusterPfS_PiS0_S_iiiS0_i
.visible .entry _Z14assign_clusterPfS_PiS0_S_iiiS0_i(
	.param .u64 .ptr .align 1 _Z14assign_clusterPfS_PiS0_S_iiiS0_i_param_0,
	.param .u64 .ptr .align 1 _Z14assign_clusterPfS_PiS0_S_iiiS0_i_param_1,
	.param .u64 .ptr .align 1 _Z14assign_clusterPfS_PiS0_S_iiiS0_i_param_2,
	.param .u64 .ptr .align 1 _Z14assign_clusterPfS_PiS0_S_iiiS0_i_param_3,
	.param .u64 .ptr .align 1 _Z14assign_clusterPfS_PiS0_S_iiiS0_i_param_4,
	.param .u32 _Z14assign_clusterPfS_PiS0_S_iiiS0_i_param_5,
	.param .u32 _Z14assign_clusterPfS_PiS0_S_iiiS0_i_param_6,
	.param .u32 _Z14assign_clusterPfS_PiS0_S_iiiS0_i_param_7,
	.param .u64 .ptr .align 1 _Z14assign_clusterPfS_PiS0_S_iiiS0_i_param_8,
	.param .u32 _Z14assign_clusterPfS_PiS0_S_iiiS0_i_param_9
)
{
	.reg .pred 	%p<60>;
	.reg .b32 	%r<154>;
	.reg .b32 	%f<78>;
	.reg .b64 	%rd<39>;
	// demoted variable
	.shared .align 4 .u32 _ZZ14assign_clusterPfS_PiS0_S_iiiS0_iE15block_converged;
	ld.param.u64 	%rd10, [_Z14assign_clusterPfS_PiS0_S_iiiS0_i_param_0];
	ld.param.u64 	%rd11, [_Z14assign_clusterPfS_PiS0_S_iiiS0_i_param_1];
	ld.param.u64 	%rd15, [_Z14assign_clusterPfS_PiS0_S_iiiS0_i_param_4];
	ld.param.u32 	%r50, [_Z14assign_clusterPfS_PiS0_S_iiiS0_i_param_5];
	ld.param.u32 	%r51, [_Z14assign_clusterPfS_PiS0_S_iiiS0_i_param_6];
	ld.param.u32 	%r52, [_Z14assign_clusterPfS_PiS0_S_iiiS0_i_param_7];
	cvta.to.global.u64 	%rd1, %rd15;
	mov.u32 	%r53, %tid.x;
	mov.u32 	%r54, %ctaid.x;
	mov.u32 	%r1, %ntid.x;
	mad.lo.s32 	%r2, %r54, %r1, %r53;
	mov.u32 	%r3, %tid.y;
	mov.u32 	%r4, %tid.z;
	setp.ge.s32 	%p4, %r2, %r50;
	mov.pred 	%p59, 0;
	@%p4 bra 	$L__BB2_27;
	mov.u32 	%r5, %ntid.z;
	add.s32 	%r56, %r52, -1;
	add.s32 	%r57, %r52, 15;
	and.b32  	%r58, %r57, 15;
	add.s32 	%r6, %r58, -1;
	add.s32 	%r59, %r52, 7;
	and.b32  	%r60, %r59, 7;
	add.s32 	%r7, %r60, -1;
	and.b32  	%r8, %r56, 15;
	and.b32  	%r9, %r56, -16;
	and.b32  	%r10, %r57, 7;
	and.b32  	%r11, %r59, 3;
	mov.u32 	%r12, %ntid.y;
	mov.u32 	%r61, %nctaid.x;
	mul.lo.s32 	%r13, %r1, %r61;
	cvta.to.global.u64 	%rd2, %rd10;
	cvta.to.global.u64 	%rd3, %rd11;
	mov.b32 	%r136, 0;
	mov.u32 	%r135, %r2;
$L__BB2_2:
	setp.ge.s32 	%p5, %r3, %r52;
	@%p5 bra 	$L__BB2_8;
	mul.lo.s32 	%r62, %r135, %r52;
	cvt.s64.s32 	%rd4, %r62;
	mad.lo.s32 	%r16, %r135, %r51, %r4;
	mov.u32 	%r137, %r3;
$L__BB2_4:
	setp.ge.s32 	%p6, %r4, %r51;
	@%p6 bra 	$L__BB2_7;
	ld.param.u64 	%rd37, [_Z14assign_clusterPfS_PiS0_S_iiiS0_i_param_3];
	cvt.u64.u32 	%rd16, %r137;
	cvta.to.global.u64 	%rd17, %rd37;
	mul.wide.u32 	%rd18, %r137, 4;
	add.s64 	%rd5, %rd17, %rd18;
	add.s64 	%rd19, %rd16, %rd4;
	shl.b64 	%rd20, %rd19, 2;
	add.s64 	%rd6, %rd1, %rd20;
	mad.lo.s32 	%r139, %r137, %r51, %r4;
	mov.u32 	%r138, %r16;
	mov.u32 	%r140, %r4;
$L__BB2_6:
	mul.wide.s32 	%rd21, %r139, 4;
	add.s64 	%rd22, %rd3, %rd21;
	mul.wide.s32 	%rd23, %r138, 4;
	add.s64 	%rd24, %rd2, %rd23;
	ld.global.f32 	%f11, [%rd24];
	ld.global.f32 	%f12, [%rd22];
	ld.global.u32 	%r63, [%rd5];
	cvt.rn.f32.s32 	%f13, %r63;
	div.rn.f32 	%f14, %f12, %f13;
	sub.f32 	%f15, %f11, %f14;
	mul.f32 	%f16, %f15, %f15;
	atom.global.add.f32 	%f17, [%rd6], %f16;
	add.s32 	%r140, %r140, %r5;
	add.s32 	%r139, %r139, %r5;
	add.s32 	%r138, %r138, %r5;
	setp.lt.s32 	%p7, %r140, %r51;
	@%p7 bra 	$L__BB2_6;
$L__BB2_7:
	add.s32 	%r137, %r137, %r12;
	setp.lt.s32 	%p8, %r137, %r52;
	@%p8 bra 	$L__BB2_4;
$L__BB2_8:
	or.b32  	%r64, %r3, %r4;
	setp.ne.s32 	%p9, %r64, 0;
	bar.sync 	0;
	@%p9 bra 	$L__BB2_25;
	setp.lt.s32 	%p10, %r52, 2;
	mov.b32 	%r152, 0;
	@%p10 bra 	$L__BB2_23;
	mul.lo.s32 	%r69, %r135, %r52;
	mul.wide.s32 	%rd25, %r69, 4;
	add.s64 	%rd7, %rd1, %rd25;
	add.s32 	%r70, %r52, -2;
	setp.lt.u32 	%p11, %r70, 15;
	ld.global.f32 	%f75, [%rd7];
	mov.b32 	%r152, 0;
	mov.b32 	%r144, 1;
	@%p11 bra 	$L__BB2_13;
	mov.b32 	%r152, 0;
	mov.b32 	%r144, 1;
$L__BB2_12:
	.pragma "nounroll";
	mul.wide.s32 	%rd26, %r144, 4;
	add.s64 	%rd27, %rd7, %rd26;
	ld.global.f32 	%f18, [%rd27];
	setp.lt.f32 	%p12, %f18, %f75;
	selp.f32 	%f19, %f18, %f75, %p12;
	selp.b32 	%r73, %r144, %r152, %p12;
	add.s32 	%r74, %r144, 1;
	ld.global.f32 	%f20, [%rd27+4];
	setp.lt.f32 	%p13, %f20, %f19;
	selp.f32 	%f21, %f20, %f19, %p13;
	selp.b32 	%r75, %r74, %r73, %p13;
	add.s32 	%r76, %r144, 2;
	ld.global.f32 	%f22, [%rd27+8];
	setp.lt.f32 	%p14, %f22, %f21;
	selp.f32 	%f23, %f22, %f21, %p14;
	selp.b32 	%r77, %r76, %r75, %p14;
	add.s32 	%r78, %r144, 3;
	ld.global.f32 	%f24, [%rd27+12];
	setp.lt.f32 	%p15, %f24, %f23;
	selp.f32 	%f25, %f24, %f23, %p15;
	selp.b32 	%r79, %r78, %r77, %p15;
	add.s32 	%r80, %r144, 4;
	ld.global.f32 	%f26, [%rd27+16];
	setp.lt.f32 	%p16, %f26, %f25;
	selp.f32 	%f27, %f26, %f25, %p16;
	selp.b32 	%r81, %r80, %r79, %p16;
	add.s32 	%r82, %r144, 5;
	ld.global.f32 	%f28, [%rd27+20];
	setp.lt.f32 	%p17, %f28, %f27;
	selp.f32 	%f29, %f28, %f27, %p17;
	selp.b32 	%r83, %r82, %r81, %p17;
	add.s32 	%r84, %r144, 6;
	ld.global.f32 	%f30, [%rd27+24];
	setp.lt.f32 	%p18, %f30, %f29;
	selp.f32 	%f31, %f30, %f29, %p18;
	selp.b32 	%r85, %r84, %r83, %p18;
	add.s32 	%r86, %r144, 7;
	ld.global.f32 	%f32, [%rd27+28];
	setp.lt.f32 	%p19, %f32, %f31;
	selp.f32 	%f33, %f32, %f31, %p19;
	selp.b32 	%r87, %r86, %r85, %p19;
	add.s32 	%r88, %r144, 8;
	ld.global.f32 	%f34, [%rd27+32];
	setp.lt.f32 	%p20, %f34, %f33;
	selp.f32 	%f35, %f34, %f33, %p20;
	selp.b32 	%r89, %r88, %r87, %p20;
	add.s32 	%r90, %r144, 9;
	ld.global.f32 	%f36, [%rd27+36];
	setp.lt.f32 	%p21, %f36, %f35;
	selp.f32 	%f37, %f36, %f35, %p21;
	selp.b32 	%r91, %r90, %r89, %p21;
	add.s32 	%r92, %r144, 10;
	ld.global.f32 	%f38, [%rd27+40];
	setp.lt.f32 	%p22, %f38, %f37;
	selp.f32 	%f39, %f38, %f37, %p22;
	selp.b32 	%r93, %r92, %r91, %p22;
	add.s32 	%r94, %r144, 11;
	ld.global.f32 	%f40, [%rd27+44];
	setp.lt.f32 	%p23, %f40, %f39;
	selp.f32 	%f41, %f40, %f39, %p23;
	selp.b32 	%r95, %r94, %r93, %p23;
	add.s32 	%r96, %r144, 12;
	ld.global.f32 	%f42, [%rd27+48];
	setp.lt.f32 	%p24, %f42, %f41;
	selp.f32 	%f43, %f42, %f41, %p24;
	selp.b32 	%r97, %r96, %r95, %p24;
	add.s32 	%r98, %r144, 13;
	ld.global.f32 	%f44, [%rd27+52];
	setp.lt.f32 	%p25, %f44, %f43;
	selp.f32 	%f45, %f44, %f43, %p25;
	selp.b32 	%r99, %r98, %r97, %p25;
	add.s32 	%r100, %r144, 14;
	ld.global.f32 	%f46, [%rd27+56];
	setp.lt.f32 	%p26, %f46, %f45;
	selp.f32 	%f47, %f46, %f45, %p26;
	selp.b32 	%r101, %r100, %r99, %p26;
	add.s32 	%r102, %r144, 15;
	ld.global.f32 	%f48, [%rd27+60];
	setp.lt.f32 	%p27, %f48, %f47;
	selp.f32 	%f75, %f48, %f47, %p27;
	selp.b32 	%r152, %r102, %r101, %p27;
	add.s32 	%r144, %r144, 16;
	setp.ne.s32 	%p28, %r102, %r9;
	@%p28 bra 	$L__BB2_12;
$L__BB2_13:
	setp.eq.s32 	%p29, %r8, 0;
	@%p29 bra 	$L__BB2_23;
	setp.lt.u32 	%p30, %r6, 7;
	@%p30 bra 	$L__BB2_16;
	mul.wide.s32 	%rd28, %r144, 4;
	add.s64 	%rd29, %rd7, %rd28;
	ld.global.f32 	%f49, [%rd29];
	setp.lt.f32 	%p31, %f49, %f75;
	selp.f32 	%f50, %f49, %f75, %p31;
	selp.b32 	%r104, %r144, %r152, %p31;
	add.s32 	%r105, %r144, 1;
	ld.global.f32 	%f51, [%rd29+4];
	setp.lt.f32 	%p32, %f51, %f50;
	selp.f32 	%f52, %f51, %f50, %p32;
	selp.b32 	%r106, %r105, %r104, %p32;
	add.s32 	%r107, %r144, 2;
	ld.global.f32 	%f53, [%rd29+8];
	setp.lt.f32 	%p33, %f53, %f52;
	selp.f32 	%f54, %f53, %f52, %p33;
	selp.b32 	%r108, %r107, %r106, %p33;
	add.s32 	%r109, %r144, 3;
	ld.global.f32 	%f55, [%rd29+12];
	setp.lt.f32 	%p34, %f55, %f54;
	selp.f32 	%f56, %f55, %f54, %p34;
	selp.b32 	%r110, %r109, %r108, %p34;
	add.s32 	%r111, %r144, 4;
	ld.global.f32 	%f57, [%rd29+16];
	setp.lt.f32 	%p35, %f57, %f56;
	selp.f32 	%f58, %f57, %f56, %p35;
	selp.b32 	%r112, %r111, %r110, %p35;
	add.s32 	%r113, %r144, 5;
	ld.global.f32 	%f59, [%rd29+20];
	setp.lt.f32 	%p36, %f59, %f58;
	selp.f32 	%f60, %f59, %f58, %p36;
	selp.b32 	%r114, %r113, %r112, %p36;
	add.s32 	%r115, %r144, 6;
	ld.global.f32 	%f61, [%rd29+24];
	setp.lt.f32 	%p37, %f61, %f60;
	selp.f32 	%f62, %f61, %f60, %p37;
	selp.b32 	%r116, %r115, %r114, %p37;
	add.s32 	%r117, %r144, 7;
	ld.global.f32 	%f63, [%rd29+28];
	setp.lt.f32 	%p38, %f63, %f62;
	selp.f32 	%f75, %f63, %f62, %p38;
	selp.b32 	%r152, %r117, %r116, %p38;
	add.s32 	%r144, %r144, 8;
$L__BB2_16:
	setp.eq.s32 	%p39, %r10, 0;
	@%p39 bra 	$L__BB2_23;
	setp.lt.u32 	%p40, %r7, 3;
	@%p40 bra 	$L__BB2_19;
	mul.wide.s32 	%rd30, %r144, 4;
	add.s64 	%rd31, %rd7, %rd30;
	ld.global.f32 	%f64, [%rd31];
	setp.lt.f32 	%p41, %f64, %f75;
	selp.f32 	%f65, %f64, %f75, %p41;
	selp.b32 	%r119, %r144, %r152, %p41;
	add.s32 	%r120, %r144, 1;
	ld.global.f32 	%f66, [%rd31+4];
	setp.lt.f32 	%p42, %f66, %f65;
	selp.f32 	%f67, %f66, %f65, %p42;
	selp.b32 	%r121, %r120, %r119, %p42;
	add.s32 	%r122, %r144, 2;
	ld.global.f32 	%f68, [%rd31+8];
	setp.lt.f32 	%p43, %f68, %f67;
	selp.f32 	%f69, %f68, %f67, %p43;
	selp.b32 	%r123, %r122, %r121, %p43;
	add.s32 	%r124, %r144, 3;
	ld.global.f32 	%f70, [%rd31+12];
	setp.lt.f32 	%p44, %f70, %f69;
	selp.f32 	%f75, %f70, %f69, %p44;
	selp.b32 	%r152, %r124, %r123, %p44;
	add.s32 	%r144, %r144, 4;
$L__BB2_19:
	setp.eq.s32 	%p45, %r11, 0;
	@%p45 bra 	$L__BB2_23;
	setp.eq.s32 	%p46, %r11, 1;
	mul.wide.s32 	%rd32, %r144, 4;
	add.s64 	%rd8, %rd7, %rd32;
	ld.global.f32 	%f71, [%rd8];
	setp.lt.f32 	%p47, %f71, %f75;
	selp.f32 	%f9, %f71, %f75, %p47;
	selp.b32 	%r152, %r144, %r152, %p47;
	@%p46 bra 	$L__BB2_23;
	setp.eq.s32 	%p48, %r11, 2;
	add.s32 	%r125, %r144, 1;
	ld.global.f32 	%f72, [%rd8+4];
	setp.lt.f32 	%p49, %f72, %f9;
	selp.f32 	%f10, %f72, %f9, %p49;
	selp.b32 	%r152, %r125, %r152, %p49;
	@%p48 bra 	$L__BB2_23;
	add.s32 	%r126, %r144, 2;
	ld.global.f32 	%f73, [%rd8+8];
	setp.lt.f32 	%p50, %f73, %f10;
	selp.b32 	%r152, %r126, %r152, %p50;
$L__BB2_23:
	ld.param.u64 	%rd36, [_Z14assign_clusterPfS_PiS0_S_iiiS0_i_param_2];
	cvta.to.global.u64 	%rd33, %rd36;
	mul.wide.s32 	%rd34, %r135, 4;
	add.s64 	%rd9, %rd33, %rd34;
	ld.global.u32 	%r127, [%rd9];
	setp.eq.s32 	%p51, %r152, %r127;
	@%p51 bra 	$L__BB2_25;
	st.global.u32 	[%rd9], %r152;
	mov.b32 	%r136, -1;
$L__BB2_25:
	add.s32 	%r135, %r135, %r13;
	setp.lt.s32 	%p52, %r135, %r50;
	@%p52 bra 	$L__BB2_2;
	setp.eq.s32 	%p59, %r136, -1;
$L__BB2_27:
	or.b32  	%r49, %r3, %r4;
	setp.ne.s32 	%p53, %r49, 0;
	not.pred 	%p54, %p59;
	or.pred  	%p55, %p53, %p54;
	@%p55 bra 	$L__BB2_29;
	mov.b32 	%r129, -1;
	st.shared.u32 	[_ZZ14assign_clusterPfS_PiS0_S_iiiS0_iE15block_converged], %r129;
$L__BB2_29:
	bar.sync 	0;
	or.b32  	%r130, %r49, %r2;
	setp.ne.s32 	%p56, %r130, 0;
	ld.shared.u32 	%r131, [_ZZ14assign_clusterPfS_PiS0_S_iiiS0_iE15block_converged];
	setp.ne.s32 	%p57, %r131, -1;
	or.pred  	%p58, %p56, %p57;
	@%p58 bra 	$L__BB2_31;
	ld.param.u64 	%rd38, [_Z14assign_clusterPfS_PiS0_S_iiiS0_i_param_8];
	cvta.to.global.u64 	%rd35, %rd38;
	mov.b32 	%r133, -1;
	st.global.u32 	[%rd35], %r133;
	mov.b32 	%r134, 0;
	st.shared.u32 	[_ZZ14assign_clusterPfS_PiS0_S_iiiS0_iE15block_converged], %r134;
$L__BB2_31:
	ret;

}


// ===== COMPILED SASS (sm_100) =====

	.target	sm_100

	.elftype	@"ET_EXEC"


//--------------------- .note.nv.tkinfo           --------------------------
	.section	.note.nv.tkinfo,"",@"SHT_NOTE"
	.sectionflags	@"SHF_NOTE_NV_TKINFO"
	.tkinfo
        /*0018*/ 	.word	0x00000002
        /*0030*/ 	.string	""
        /*0030*/ 	.string	"ptxas"
        /*0030*/ 	.string	"Cuda compilation tools, release 13.0, V13.0.88"
        /*0030*/ 	.string	"Build cuda_13.0.r13.0/compiler.36424714_0"
        /*0030*/ 	.string	"-arch sm_100 -m 64 "



//--------------------- .note.nv.cuinfo           --------------------------
	.section	.note.nv.cuinfo,"",@"SHT_NOTE"
	.sectionflags	@"SHF_NOTE_NV_CUINFO"
        /*0018*/ 	.short	0x0002
        /*001a*/ 	.short	0x0064
        /*001c*/ 	.short	0x0082
	.zero		2


//--------------------- .nv.info                  --------------------------
	.section	.nv.info,"",@"SHT_CUDA_INFO"
	.align	4


	//----- nvinfo : EIATTR_REGCOUNT
	.align		4
        /*0000*/ 	.byte	0x04, 0x2f
        /*0002*/ 	.short	(.L_1 - .L_0)
	.align		4
.L_0:
        /*0004*/ 	.word	index@(_Z10initializePiii)
        /*0008*/ 	.word	0x0000001a


	//----- nvinfo : EIATTR_FRAME_SIZE
	.align		4
.L_1:
        /*000c*/ 	.byte	0x04, 0x11
        /*000e*/ 	.short	(.L_3 - .L_2)
	.align		4
.L_2:
        /*0010*/ 	.word	index@(_Z10initializePiii)
        /*0014*/ 	.word	0x00000000


	//----- nvinfo : EIATTR_REGCOUNT
	.align		4
.L_3:
        /*0018*/ 	.byte	0x04, 0x2f
        /*001a*/ 	.short	(.L_5 - .L_4)
	.align		4
.L_4:
        /*001c*/ 	.word	index@(_Z17compute_centroidsPfS_PiS0_iiii)
        /*0020*/ 	.word	0x00000020


	//----- nvinfo : EIATTR_FRAME_SIZE
	.align		4
.L_5:
        /*0024*/ 	.byte	0x04, 0x11
        /*0026*/ 	.short	(.L_7 - .L_6)
	.align		4
.L_6:
        /*0028*/ 	.word	index@(_Z17compute_centroidsPfS_PiS0_iiii)
        /*002c*/ 	.word	0x00000000


	//----- nvinfo : EIATTR_REGCOUNT
	.align		4
.L_7:
        /*0030*/ 	.byte	0x04, 0x2f
        /*0032*/ 	.short	(.L_9 - .L_8)
	.align		4
.L_8:
        /*0034*/ 	.word	index@(_Z14assign_clusterPfS_PiS0_S_iiiS0_i)
        /*0038*/ 	.word	0x00000028


	//----- nvinfo : EIATTR_FRAME_SIZE
	.align		4
.L_9:
        /*003c*/ 	.byte	0x04, 0x11
        /*003e*/ 	.short	(.L_11 - .L_10)
	.align		4
.L_10:
        /*0040*/ 	.word	index@($__internal_0_$__cuda_sm3x_div_rn_noftz_f32_slowpath)
        /*0044*/ 	.word	0x00000000


	//----- nvinfo : EIATTR_FRAME_SIZE
	.align		4
.L_11:
        /*0048*/ 	.byte	0x04, 0x11
        /*004a*/ 	.short	(.L_13 - .L_12)
	.align		4
.L_12:
        /*004c*/ 	.word	index@(_Z14assign_clusterPfS_PiS0_S_iiiS0_i)
        /*0050*/ 	.word	0x00000000


	//----- nvinfo : EIATTR_MIN_STACK_SIZE
	.align		4
.L_13:
        /*0054*/ 	.byte	0x04, 0x12
        /*0056*/ 	.short	(.L_15 - .L_14)
	.align		4
.L_14:
        /*0058*/ 	.word	index@(_Z14assign_clusterPfS_PiS0_S_iiiS0_i)
        /*005c*/ 	.word	0x00000000


	//----- nvinfo : EIATTR_MIN_STACK_SIZE
	.align		4
.L_15:
        /*0060*/ 	.byte	0x04, 0x12
        /*0062*/ 	.short	(.L_17 - .L_16)
	.align		4
.L_16:
        /*0064*/ 	.word	index@(_Z17compute_centroidsPfS_PiS0_iiii)
        /*0068*/ 	.word	0x00000000


	//----- nvinfo : EIATTR_MIN_STACK_SIZE
	.align		4
.L_17:
        /*006c*/ 	.byte	0x04, 0x12
        /*006e*/ 	.short	(.L_19 - .L_18)
	.align		4
.L_18:
        /*0070*/ 	.word	index@(_Z10initializePiii)
        /*0074*/ 	.word	0x00000000
.L_19:


//--------------------- .nv.compat                --------------------------
	.section	.nv.compat,"",@"SHT_CUDA_COMPAT_INFO"
	.align	4
        /*0000*/ 	.byte	0x02, 0x09, 0x00, 0x00, 0x02, 0x02, 0x01, 0x00, 0x02, 0x05, 0x05, 0x00, 0x03, 0x07, 0x01, 0x01
        /*0010*/ 	.byte	0x02, 0x03, 0x00, 0x00, 0x02, 0x06, 0x01, 0x00, 0x04, 0x0b, 0x08, 0x00, 0x01, 0x00, 0x00, 0x00
        /*0020*/ 	.byte	0x00, 0x00, 0x00, 0x00


//--------------------- .nv.info._Z14assign_clusterPfS_PiS0_S_iiiS0_i --------------------------
	.section	.nv.info._Z14assign_clusterPfS_PiS0_S_iiiS0_i,"",@"SHT_CUDA_INFO"
	.sectionflags	@""
	.align	4


	//----- nvinfo : EIATTR_CUDA_API_VERSION
	.align		4
        /*0000*/ 	.byte	0x04, 0x37
        /*0002*/ 	.short	(.L_21 - .L_20)
.L_20:
        /*0004*/ 	.word	0x00000082


	//----- nvinfo : EIATTR_KPARAM_INFO
	.align		4
.L_21:
        /*0008*/ 	.byte	0x04, 0x17
        /*000a*/ 	.short	(.L_23 - .L_22)
.L_22:
        /*000c*/ 	.word	0x00000000
        /*0010*/ 	.short	0x0009
        /*0012*/ 	.short	0x0040
        /*0014*/ 	.byte	0x00, 0xf0, 0x11, 0x00


	//----- nvinfo : EIATTR_KPARAM_INFO
	.align		4
.L_23:
        /*0018*/ 	.byte	0x04, 0x17
        /*001a*/ 	.short	(.L_25 - .L_24)
.L_24:
        /*001c*/ 	.word	0x00000000
        /*0020*/ 	.short	0x0008
        /*0022*/ 	.short	0x0038
        /*0024*/ 	.byte	0x00, 0xf5, 0x21, 0x00


	//----- nvinfo : EIATTR_KPARAM_INFO
	.align		4
.L_25:
        /*0028*/ 	.byte	0x04, 0x17
        /*002a*/ 	.short	(.L_27 - .L_26)
.L_26:
        /*002c*/ 	.word	0x00000000
        /*0030*/ 	.short	0x0007
        /*0032*/ 	.short	0x0030
        /*0034*/ 	.byte	0x00, 0xf0, 0x11, 0x00


	//----- nvinfo : EIATTR_KPARAM_INFO
	.align		4
.L_27:
        /*0038*/ 	.byte	0x04, 0x17
        /*003a*/ 	.short	(.L_29 - .L_28)
.L_28:
        /*003c*/ 	.word	0x00000000
        /*0040*/ 	.short	0x0006
        /*0042*/ 	.short	0x002c
        /*0044*/ 	.byte	0x00, 0xf0, 0x11, 0x00


	//----- nvinfo : EIATTR_KPARAM_INFO
	.align		4
.L_29:
        /*0048*/ 	.byte	0x04, 0x17
        /*004a*/ 	.short	(.L_31 - .L_30)
.L_30:
        /*004c*/ 	.word	0x00000000
        /*0050*/ 	.short	0x0005
        /*0052*/ 	.short	0x0028
        /*0054*/ 	.byte	0x00, 0xf0, 0x11, 0x00


	//----- nvinfo : EIATTR_KPARAM_INFO
	.align		4
.L_31:
        /*0058*/ 	.byte	0x04, 0x17
        /*005a*/ 	.short	(.L_33 - .L_32)
.L_32:
        /*005c*/ 	.word	0x00000000
        /*0060*/ 	.short	0x0004
        /*0062*/ 	.short	0x0020
        /*0064*/ 	.byte	0x00, 0xf5, 0x21, 0x00


	//----- nvinfo : EIATTR_KPARAM_INFO
	.align		4
.L_33:
        /*0068*/ 	.byte	0x04, 0x17
        /*006a*/ 	.short	(.L_35 - .L_34)
.L_34:
        /*006c*/ 	.word	0x00000000
        /*0070*/ 	.short	0x0003
        /*0072*/ 	.short	0x0018
        /*0074*/ 	.byte	0x00, 0xf5, 0x21, 0x00


	//----- nvinfo : EIATTR_KPARAM_INFO
	.align		4
.L_35:
        /*0078*/ 	.byte	0x04, 0x17
        /*007a*/ 	.short	(.L_37 - .L_36)
.L_36:
        /*007c*/ 	.word	0x00000000
        /*0080*/ 	.short	0x0002
        /*0082*/ 	.short	0x0010
        /*0084*/ 	.byte	0x00, 0xf5, 0x21, 0x00


	//----- nvinfo : EIATTR_KPARAM_INFO
	.align		4
.L_37:
        /*0088*/ 	.byte	0x04, 0x17
        /*008a*/ 	.short	(.L_39 - .L_38)
.L_38:
        /*008c*/ 	.word	0x00000000
        /*0090*/ 	.short	0x0001
        /*0092*/ 	.short	0x0008
        /*0094*/ 	.byte	0x00, 0xf5, 0x21, 0x00


	//----- nvinfo : EIATTR_KPARAM_INFO
	.align		4
.L_39:
        /*0098*/ 	.byte	0x04, 0x17
        /*009a*/ 	.short	(.L_41 - .L_40)
.L_40:
        /*009c*/ 	.word	0x00000000
        /*00a0*/ 	.short	0x0000
        /*00a2*/ 	.short	0x0000
        /*00a4*/ 	.byte	0x00, 0xf5, 0x21, 0x00


	//----- nvinfo : EIATTR_SPARSE_MMA_MASK
	.align		4
.L_41:
        /*00a8*/ 	.byte	0x03, 0x50
        /*00aa*/ 	.short	0x0000


	//----- nvinfo : EIATTR_MAXREG_COUNT
	.align		4
        /*00ac*/ 	.byte	0x03, 0x1b
        /*00ae*/ 	.short	0x00ff


	//----- nvinfo : EIATTR_NUM_BARRIERS
	.align		4
        /*00b0*/ 	.byte	0x02, 0x4c
        /*00b2*/ 	.byte	0x01
	.zero		1


	//----- nvinfo : EIATTR_MERCURY_ISA_VERSION
	.align		4
        /*00b4*/ 	.byte	0x03, 0x5f
        /*00b6*/ 	.short	0x0101


	//----- nvinfo : EIATTR_VRC_CTA_INIT_COUNT
	.align		4
        /*00b8*/ 	.byte	0x02, 0x4a
	.zero		1
	.zero		1


	//----- nvinfo : EIATTR_EXIT_INSTR_OFFSETS
	.align		4
        /*00bc*/ 	.byte	0x04, 0x1c
        /*00be*/ 	.short	(.L_43 - .L_42)


	//   ....[0]....
.L_42:
        /*00c0*/ 	.word	0x000011a0


	//   ....[1]....
        /*00c4*/ 	.word	0x000011f0


	//----- nvinfo : EIATTR_CRS_STACK_SIZE
	.align		4
.L_43:
        /*00c8*/ 	.byte	0x04, 0x1e
        /*00ca*/ 	.short	(.L_45 - .L_44)
.L_44:
        /*00cc*/ 	.word	0x00000000


	//----- nvinfo : EIATTR_CBANK_PARAM_SIZE
	.align		4
.L_45:
        /*00d0*/ 	.byte	0x03, 0x19
        /*00d2*/ 	.short	0x0044


	//----- nvinfo : EIATTR_PARAM_CBANK
	.align		4
        /*00d4*/ 	.byte	0x04, 0x0a
        /*00d6*/ 	.short	(.L_47 - .L_46)
	.align		4
.L_46:
        /*00d8*/ 	.word	index@(.nv.constant0._Z14assign_clusterPfS_PiS0_S_iiiS0_i)
        /*00dc*/ 	.short	0x0380
        /*00de*/ 	.short	0x0044


	//----- nvinfo : EIATTR_SW_WAR
	.align		4
.L_47:
        /*00e0*/ 	.byte	0x04, 0x36
        /*00e2*/ 	.short	(.L_49 - .L_48)
.L_48:
        /*00e4*/ 	.word	0x00000008
.L_49:


//--------------------- .nv.info._Z17compute_centroidsPfS_PiS0_iiii --------------------------
	.section	.nv.info._Z17compute_centroidsPfS_PiS0_iiii,"",@"SHT_CUDA_INFO"
	.sectionflags	@""
	.align	4


	//----- nvinfo : EIATTR_CUDA_API_VERSION
	.align		4
        /*0000*/ 	.byte	0x04, 0x37
        /*0002*/ 	.short	(.L_51 - .L_50)
.L_50:
        /*0004*/ 	.word	0x00000082


	//----- nvinfo : EIATTR_KPARAM_INFO
	.align		4
.L_51:
        /*0008*/ 	.byte	0x04, 0x17
        /*000a*/ 	.short	(.L_53 - .L_52)
.L_52:
        /*000c*/ 	.word	0x00000000
        /*0010*/ 	.short	0x0007
        /*0012*/ 	.short	0x002c
        /*0014*/ 	.byte	0x00, 0xf0, 0x11, 0x00


	//----- nvinfo : EIATTR_KPARAM_INFO
	.align		4
.L_53:
        /*0018*/ 	.byte	0x04, 0x17
        /*001a*/ 	.short	(.L_55 - .L_54)
.L_54:
        /*001c*/ 	.word	0x00000000
        /*0020*/ 	.short	0x0006
        /*0022*/ 	.short	0x0028
        /*0024*/ 	.byte	0x00, 0xf0, 0x11, 0x00


	//----- nvinfo : EIATTR_KPARAM_INFO
	.align		4
.L_55:
        /*0028*/ 	.byte	0x04, 0x17
        /*002a*/ 	.short	(.L_57 - .L_56)
.L_56:
        /*002c*/ 	.word	0x00000000
        /*0030*/ 	.short	0x0005
        /*0032*/ 	.short	0x0024
        /*0034*/ 	.byte	0x00, 0xf0, 0x11, 0x00


	//----- nvinfo : EIATTR_KPARAM_INFO
	.align		4
.L_57:
        /*0038*/ 	.byte	0x04, 0x17
        /*003a*/ 	.short	(.L_59 - .L_58)
.L_58:
        /*003c*/ 	.word	0x00000000
        /*0040*/ 	.short	0x0004
        /*0042*/ 	.short	0x0020
        /*0044*/ 	.byte	0x00, 0xf0, 0x11, 0x00


	//----- nvinfo : EIATTR_KPARAM_INFO
	.align		4
.L_59:
        /*0048*/ 	.byte	0x04, 0x17
        /*004a*/ 	.short	(.L_61 - .L_60)
.L_60:
        /*004c*/ 	.word	0x00000000
        /*0050*/ 	.short	0x0003
        /*0052*/ 	.short	0x0018
        /*0054*/ 	.byte	0x00, 0xf5, 0x21, 0x00


	//----- nvinfo : EIATTR_KPARAM_INFO
	.align		4
.L_61:
        /*0058*/ 	.byte	0x04, 0x17
        /*005a*/ 	.short	(.L_63 - .L_62)
.L_62:
        /*005c*/ 	.word	0x00000000
        /*0060*/ 	.short	0x0002
        /*0062*/ 	.short	0x0010
        /*0064*/ 	.byte	0x00, 0xf5, 0x21, 0x00


	//----- nvinfo : EIATTR_KPARAM_INFO
	.align		4
.L_63:
        /*0068*/ 	.byte	0x04, 0x17
        /*006a*/ 	.short	(.L_65 - .L_64)
.L_64:
        /*006c*/ 	.word	0x00000000
        /*0070*/ 	.short	0x0001
        /*0072*/ 	.short	0x0008
        /*0074*/ 	.byte	0x00, 0xf5, 0x21, 0x00


	//----- nvinfo : EIATTR_KPARAM_INFO
	.align		4
.L_65:
        /*0078*/ 	.byte	0x04, 0x17
        /*007a*/ 	.short	(.L_67 - .L_66)
.L_66:
        /*007c*/ 	.word	0x00000000
        /*0080*/ 	.short	0x0000
        /*0082*/ 	.short	0x0000
        /*0084*/ 	.byte	0x00, 0xf5, 0x21, 0x00


	//----- nvinfo : EIATTR_SPARSE_MMA_MASK
	.align		4
.L_67:
        /*0088*/ 	.byte	0x03, 0x50
        /*008a*/ 	.short	0x0000


	//----- nvinfo : EIATTR_MAXREG_COUNT
	.align		4
        /*008c*/ 	.byte	0x03, 0x1b
        /*008e*/ 	.short	0x00ff


	//----- nvinfo : EIATTR_NUM_BARRIERS
	.align		4
        /*0090*/ 	.byte	0x02, 0x4c
        /*0092*/ 	.byte	0x01
	.zero		1


	//----- nvinfo : EIATTR_MERCURY_ISA_VERSION
	.align		4
        /*0094*/ 	.byte	0x03, 0x5f
        /*0096*/ 	.short	0x0101


	//----- nvinfo : EIATTR_VRC_CTA_INIT_COUNT
	.align		4
        /*0098*/ 	.byte	0x02, 0x4a
	.zero		1
	.zero		1


	//----- nvinfo : EIATTR_EXIT_INSTR_OFFSETS
	.align		4
        /*009c*/ 	.byte	0x04, 0x1c
        /*009e*/ 	.short	(.L_69 - .L_68)


	//   ....[0]....
.L_68:
        /*00a0*/ 	.word	0x00000550


	//   ....[1]....
        /*00a4*/ 	.word	0x00000d70


	//----- nvinfo : EIATTR_CRS_STACK_SIZE
	.align		4
.L_69:
        /*00a8*/ 	.byte	0x04, 0x1e
        /*00aa*/ 	.short	(.L_71 - .L_70)
.L_70:
        /*00ac*/ 	.word	0x00000000


	//----- nvinfo : EIATTR_CBANK_PARAM_SIZE
	.align		4
.L_71:
        /*00b0*/ 	.byte	0x03, 0x19
        /*00b2*/ 	.short	0x0030


	//----- nvinfo : EIATTR_PARAM_CBANK
	.align		4
        /*00b4*/ 	.byte	0x04, 0x0a
        /*00b6*/ 	.short	(.L_73 - .L_72)
	.align		4
.L_72:
        /*00b8*/ 	.word	index@(.nv.constant0._Z17compute_centroidsPfS_PiS0_iiii)
        /*00bc*/ 	.short	0x0380
        /*00be*/ 	.short	0x0030


	//----- nvinfo : EIATTR_SW_WAR
	.align		4
.L_73:
        /*00c0*/ 	.byte	0x04, 0x36
        /*00c2*/ 	.short	(.L_75 - .L_74)
.L_74:
        /*00c4*/ 	.word	0x00000008
.L_75:


//--------------------- .nv.info._Z10initializePiii --------------------------
	.section	.nv.info._Z10initializePiii,"",@"SHT_CUDA_INFO"
	.sectionflags	@""
	.align	4


	//----- nvinfo : EIATTR_CUDA_API_VERSION
	.align		4
        /*0000*/ 	.byte	0x04, 0x37
        /*0002*/ 	.short	(.L_77 - .L_76)
.L_76:
        /*0004*/ 	.word	0x00000082


	//----- nvinfo : EIATTR_KPARAM_INFO
	.align		4
.L_77:
        /*0008*/ 	.byte	0x04, 0x17
        /*000a*/ 	.short	(.L_79 - .L_78)
.L_78:
        /*000c*/ 	.word	0x00000000
        /*0010*/ 	.short	0x0002
        /*0012*/ 	.short	0x000c
        /*0014*/ 	.byte	0x00, 0xf0, 0x11, 0x00


	//----- nvinfo : EIATTR_KPARAM_INFO
	.align		4
.L_79:
        /*0018*/ 	.byte	0x04, 0x17
        /*001a*/ 	.short	(.L_81 - .L_80)
.L_80:
        /*001c*/ 	.word	0x00000000
        /*0020*/ 	.short	0x0001
        /*0022*/ 	.short	0x0008
        /*0024*/ 	.byte	0x00, 0xf0, 0x11, 0x00


	//----- nvinfo : EIATTR_KPARAM_INFO
	.align		4
.L_81:
        /*0028*/ 	.byte	0x04, 0x17
        /*002a*/ 	.short	(.L_83 - .L_82)
.L_82:
        /*002c*/ 	.word	0x00000000
        /*0030*/ 	.short	0x0000
        /*0032*/ 	.short	0x0000
        /*0034*/ 	.byte	0x00, 0xf5, 0x21, 0x00


	//----- nvinfo : EIATTR_SPARSE_MMA_MASK
	.align		4
.L_83:
        /*0038*/ 	.byte	0x03, 0x50
        /*003a*/ 	.short	0x0000


	//----- nvinfo : EIATTR_MAXREG_COUNT
	.align		4
        /*003c*/ 	.byte	0x03, 0x1b
        /*003e*/ 	.short	0x00ff


	//----- nvinfo : EIATTR_MERCURY_ISA_VERSION
	.align		4
        /*0040*/ 	.byte	0x03, 0x5f
        /*0042*/ 	.short	0x0101


	//----- nvinfo : EIATTR_VRC_CTA_INIT_COUNT
	.align		4
        /*0044*/ 	.byte	0x02, 0x4a
	.zero		1
	.zero		1


	//----- nvinfo : EIATTR_EXIT_INSTR_OFFSETS
	.align		4
        /*0048*/ 	.byte	0x04, 0x1c
        /*004a*/ 	.short	(.L_85 - .L_84)


	//   ....[0]....
.L_84:
        /*004c*/ 	.word	0x00000070


	//   ....[1]....
        /*0050*/ 	.word	0x000004b0


	//   ....[2]....
        /*0054*/ 	.word	0x00000a10


	//----- nvinfo : EIATTR_CRS_STACK_SIZE
	.align		4
.L_85:
        /*0058*/ 	.byte	0x04, 0x1e
        /*005a*/ 	.short	(.L_87 - .L_86)
.L_86:
        /*005c*/ 	.word	0x00000000


	//----- nvinfo : EIATTR_CBANK_PARAM_SIZE
	.align		4
.L_87:
        /*0060*/ 	.byte	0x03, 0x19
        /*0062*/ 	.short	0x0010


	//----- nvinfo : EIATTR_PARAM_CBANK
	.align		4
        /*0064*/ 	.byte	0x04, 0x0a
        /*0066*/ 	.short	(.L_89 - .L_88)
	.align		4
.L_88:
        /*0068*/ 	.word	index@(.nv.constant0._Z10initializePiii)
        /*006c*/ 	.short	0x0380
        /*006e*/ 	.short	0x0010


	//----- nvinfo : EIATTR_SW_WAR
	.align		4
.L_89:
        /*0070*/ 	.byte	0x04, 0x36
        /*0072*/ 	.short	(.L_91 - .L_90)
.L_90:
        /*0074*/ 	.word	0x00000008
.L_91:


//--------------------- .nv.callgraph             --------------------------
	.section	.nv.callgraph,"",@"SHT_CUDA_CALLGRAPH"
	.align	4
	.sectionentsize	8
	.align		4
        /*0000*/ 	.word	0x00000000
	.align		4
        /*0004*/ 	.word	0xffffffff
	.align		4
        /*0008*/ 	.word	0x00000000
	.align		4
        /*000c*/ 	.word	0xfffffffe
	.align		4
        /*0010*/ 	.word	0x00000000
	.align		4
        /*0014*/ 	.word	0xfffffffd
	.align		4
        /*0018*/ 	.word	0x00000000
	.align		4
        /*001c*/ 	.word	0xfffffffc


//--------------------- .text._Z14assign_clusterPfS_PiS0_S_iiiS0_i --------------------------
	.section	.text._Z14assign_clusterPfS_PiS0_S_iiiS0_i,"ax",@progbits
	.align	128
        .global         _Z14assign_clusterPfS_PiS0_S_iiiS0_i
        .type           _Z14assign_clusterPfS_PiS0_S_iiiS0_i,@function
        .size           _Z14assign_clusterPfS_PiS0_S_iiiS0_i,(.L_x_49 - _Z14assign_clusterPfS_PiS0_S_iiiS0_i)
        .other          _Z14assign_clusterPfS_PiS0_S_iiiS0_i,@"STO_CUDA_ENTRY STV_DEFAULT"
_Z14assign_clusterPfS_PiS0_S_iiiS0_i:
.text._Z14assign_clusterPfS_PiS0_S_iiiS0_i:
[----:B------:R-:W-:Y:S01]  /*0000*/  LDC R1, c[0x0][0x37c] ;  /* 0x0000df00ff017b82 */ /* 0x000fe20000000800 */
[----:B------:R-:W0:Y:S07]  /*0010*/  S2R R23, SR_TID.X ;  /* 0x0000000000177919 */ /* 0x000e2e0000002100 */
[----:B------:R-:W0:Y:S01]  /*0020*/  S2UR UR6, SR_CTAID.X ;  /* 0x00000000000679c3 */ /* 0x000e220000002500 */
[----:B------:R-:W1:Y:S01]  /*0030*/  LDCU UR7, c[0x0][0x3a8] ;  /* 0x00007500ff0777ac */ /* 0x000e620008000800 */
[----:B------:R-:W-:Y:S01]  /*0040*/  PLOP3.LUT P0, PT, PT, PT, PT, 0x8, 0x80 ;  /* 0x000000000080781c */ /* 0x000fe20003f0e170 */
[----:B------:R-:W2:Y:S01]  /*0050*/  S2R R25, SR_TID.Z ;  /* 0x0000000000197919 */ /* 0x000ea20000002300 */
[----:B------:R-:W3:Y:S04]  /*0060*/  LDCU.64 UR4, c[0x0][0x358] ;  /* 0x00006b00ff0477ac */ /* 0x000ee80008000a00 */
[----:B------:R-:W0:Y:S02]  /*0070*/  LDC R0, c[0x0][0x360] ;  /* 0x0000d800ff007b82 */ /* 0x000e240000000800 */
[----:B0-----:R-:W-:-:S05]  /*0080*/  IMAD R23, R0, UR6, R23 ;  /* 0x0000000600177c24 */ /* 0x001fca000f8e0217 */
[----:B-1----:R-:W-:-:S13]  /*0090*/  ISETP.GE.AND P1, PT, R23, UR7, PT ;  /* 0x0000000717007c0c */ /* 0x002fda000bf26270 */
[----:B--23--:R-:W-:Y:S05]  /*00a0*/  @P1 BRA `(.L_x_0) ;  /* 0x0000001000081947 */ /* 0x00cfea0003800000 */
[----:B------:R-:W0:Y:S01]  /*00b0*/  LDC R20, c[0x0][0x3b0] ;  /* 0x0000ec00ff147b82 */ /* 0x000e220000000800 */
[----:B------:R-:W-:Y:S02]  /*00c0*/  IMAD.MOV.U32 R21, RZ, RZ, RZ ;  /* 0x000000ffff157224 */ /* 0x000fe400078e00ff */
[----:B------:R-:W-:-:S05]  /*00d0*/  IMAD.MOV.U32 R22, RZ, RZ, R23 ;  /* 0x000000ffff167224 */ /* 0x000fca00078e0017 */
[----:B------:R-:W1:Y:S08]  /*00e0*/  LDC R26, c[0x0][0x368] ;  /* 0x0000da00ff1a7b82 */ /* 0x000e700000000800 */
[----:B------:R-:W2:Y:S01]  /*00f0*/  LDC R24, c[0x0][0x364] ;  /* 0x0000d900ff187b82 */ /* 0x000ea20000000800 */
[----:B------:R-:W3:Y:S01]  /*0100*/  LDCU UR6, c[0x0][0x370] ;  /* 0x00006e00ff0677ac */ /* 0x000ee20008000800 */
[----:B0-----:R-:W-:-:S02]  /*0110*/  VIADD R19, R20, 0x7 ;  /* 0x0000000714137836 */ /* 0x001fc40000000000 */
[C---:B------:R-:W-:Y:S02]  /*0120*/  VIADD R28, R20.reuse, 0xffffffff ;  /* 0xffffffff141c7836 */ /* 0x040fe40000000000 */
[----:B------:R-:W-:Y:S01]  /*0130*/  VIADD R20, R20, 0xf ;  /* 0x0000000f14147836 */ /* 0x000fe20000000000 */
[C---:B------:R-:W-:Y:S02]  /*0140*/  LOP3.LUT R16, R19.reuse, 0x7, RZ, 0xc0, !PT ;  /* 0x0000000713107812 */ /* 0x040fe400078ec0ff */
[----:B------:R-:W-:Y:S02]  /*0150*/  LOP3.LUT R19, R19, 0x3, RZ, 0xc0, !PT ;  /* 0x0000000313137812 */ /* 0x000fe400078ec0ff */
[----:B------:R-:W-:Y:S01]  /*0160*/  LOP3.LUT R18, R28, 0xfffffff0, RZ, 0xc0, !PT ;  /* 0xfffffff01c127812 */ /* 0x000fe200078ec0ff */
[----:B------:R-:W-:Y:S02]  /*0170*/  VIADD R16, R16, 0xffffffff ;  /* 0xffffffff10107836 */ /* 0x000fe40000000000 */
[----:B-1-3--:R-:W-:-:S07]  /*0180*/  IMAD R17, R0, UR6, RZ ;  /* 0x0000000600117c24 */ /* 0x00afce000f8e02ff */
.L_x_17:
[----:B0-----:R-:W0:Y:S01]  /*0190*/  S2R R15, SR_TID.Y ;  /* 0x00000000000f7919 */ /* 0x001e220000002200 */
[----:B------:R-:W1:Y:S02]  /*01a0*/  LDCU UR6, c[0x0][0x3b0] ;  /* 0x00007600ff0677ac */ /* 0x000e640008000800 */
[----:B-1----:R-:W-:-:S05]  /*01b0*/  IMAD.U32 R5, RZ, RZ, UR6 ;  /* 0x00000006ff057e24 */ /* 0x002fca000f8e00ff */
[----:B0-----:R-:W-:-:S13]  /*01c0*/  ISETP.GE.AND P0, PT, R15, R5, PT ;  /* 0x000000050f00720c */ /* 0x001fda0003f06270 */
[----:B-----5:R-:W-:Y:S05]  /*01d0*/  @P0 BRA `(.L_x_1) ;  /* 0x0000000000dc0947 */ /* 0x020fea0003800000 */
[----:B------:R-:W0:Y:S01]  /*01e0*/  LDCU UR6, c[0x0][0x3ac] ;  /* 0x00007580ff0677ac */ /* 0x000e220008000800 */
[----:B------:R-:W-:-:S05]  /*01f0*/  IMAD R14, R22, R5, RZ ;  /* 0x00000005160e7224 */ /* 0x000fca00078e02ff */
[----:B------:R-:W-:Y:S01]  /*0200*/  SHF.R.S32.HI R27, RZ, 0x1f, R14 ;  /* 0x0000001fff1b7819 */ /* 0x000fe2000001140e */
[----:B0-----:R-:W-:-:S07]  /*0210*/  IMAD R12, R22, UR6, R25 ;  /* 0x00000006160c7c24 */ /* 0x001fce000f8e0219 */
.L_x_7:
[----:B------:R-:W0:Y:S01]  /*0220*/  LDC R6, c[0x0][0x3ac] ;  /* 0x0000eb00ff067b82 */ /* 0x000e220000000800 */
[----:B------:R-:W-:Y:S01]  /*0230*/  BSSY B0, `(.L_x_2) ;  /* 0x000002c000007945 */ /* 0x000fe20003800000 */
[----:B0-----:R-:W-:-:S13]  /*0240*/  ISETP.GE.AND P0, PT, R25, R6, PT ;  /* 0x000000061900720c */ /* 0x001fda0003f06270 */
[----:B------:R-:W-:Y:S05]  /*0250*/  @P0 BRA `(.L_x_3) ;  /* 0x0000000000a40947 */ /* 0x000fea0003800000 */
[----:B------:R-:W0:Y:S01]  /*0260*/  LDC.64 R4, c[0x0][0x398] ;  /* 0x0000e600ff047b82 */ /* 0x000e220000000a00 */
[----:B------:R-:W1:Y:S01]  /*0270*/  LDCU.64 UR6, c[0x0][0x3a0] ;  /* 0x00007400ff0677ac */ /* 0x000e620008000a00 */
[----:B------:R-:W-:Y:S01]  /*0280*/  IADD3 R0, P0, PT, R14, R15, RZ ;  /* 0x0000000f0e007210 */ /* 0x000fe20007f1e0ff */
[----:B------:R-:W-:Y:S02]  /*0290*/  IMAD R13, R15, R6, R25 ;  /* 0x000000060f0d7224 */ /* 0x000fe400078e0219 */
[----:B------:R-:W-:Y:S02]  /*02a0*/  IMAD.MOV.U32 R11, RZ, RZ, R12 ;  /* 0x000000ffff0b7224 */ /* 0x000fe400078e000c */
[----:B------:R-:W-:Y:S02]  /*02b0*/  IMAD.X R3, RZ, RZ, R27, P0 ;  /* 0x000000ffff037224 */ /* 0x000fe400000e061b */
[----:B------:R-:W-:Y:S01]  /*02c0*/  IMAD.MOV.U32 R10, RZ, RZ, R25 ;  /* 0x000000ffff0a7224 */ /* 0x000fe200078e0019 */
[----:B-1----:R-:W-:-:S04]  /*02d0*/  LEA R2, P0, R0, UR6, 0x2 ;  /* 0x0000000600027c11 */ /* 0x002fc8000f8010ff */
[----:B------:R-:W-:Y:S01]  /*02e0*/  LEA.HI.X R3, R0, UR7, R3, 0x2, P0 ;  /* 0x0000000700037c11 */ /* 0x000fe200080f1403 */
[----:B0-----:R-:W-:-:S08]  /*02f0*/  IMAD.WIDE.U32 R4, R15, 0x4, R4 ;  /* 0x000000040f047825 */ /* 0x001fd000078e0004 */
.L_x_6:
[----:B------:R-:W0:Y:S01]  /*0300*/  LDC.64 R8, c[0x0][0x388] ;  /* 0x0000e200ff087b82 */ /* 0x000e220000000a00 */
[----:B------:R-:W3:Y:S07]  /*0310*/  LDG.E R30, desc[UR4][R4.64] ;  /* 0x00000004041e7981 */ /* 0x000eee000c1e1900 */
[----:B------:R-:W1:Y:S01]  /*0320*/  LDC.64 R6, c[0x0][0x380] ;  /* 0x0000e000ff067b82 */ /* 0x000e620000000a00 */
[----:B0-----:R-:W-:-:S05]  /*0330*/  IMAD.WIDE R8, R13, 0x4, R8 ;  /* 0x000000040d087825 */ /* 0x001fca00078e0208 */
[----:B------:R-:W4:Y:S01]  /*0340*/  LDG.E R0, desc[UR4][R8.64] ;  /* 0x0000000408007981 */ /* 0x000f22000c1e1900 */
[----:B-1----:R-:W-:-:S05]  /*0350*/  IMAD.WIDE R6, R11, 0x4, R6 ;  /* 0x000000040b067825 */ /* 0x002fca00078e0206 */
[----:B------:R3:W5:Y:S01]  /*0360*/  LDG.E R29, desc[UR4][R6.64] ;  /* 0x00000004061d7981 */ /* 0x000762000c1e1900 */
[----:B------:R-:W-:Y:S05]  /*0370*/  YIELD ;  /* 0x0000000000007946 */ /* 0x000fea0003800000 */
[----:B------:R-:W-:Y:S01]  /*0380*/  BSSY.RECONVERGENT B1, `(.L_x_4) ;  /* 0x000000d000017945 */ /* 0x000fe20003800200 */
[----:B---3--:R-:W-:-:S04]  /*0390*/  I2FP.F32.S32 R7, R30 ;  /* 0x0000001e00077245 */ /* 0x008fc80000201400 */
[----:B------:R-:W0:Y:S02]  /*03a0*/  MUFU.RCP R30, R7 ;  /* 0x00000007001e7308 */ /* 0x000e240000001000 */
[----:B0-----:R-:W-:-:S04]  /*03b0*/  FFMA R31, -R7, R30, 1 ;  /* 0x3f800000071f7423 */ /* 0x001fc8000000011e */
[----:B------:R-:W-:Y:S02]  /*03c0*/  FFMA R31, R30, R31, R30 ;  /* 0x0000001f1e1f7223 */ /* 0x000fe4000000001e */
[----:B----4-:R-:W0:Y:S02]  /*03d0*/  FCHK P0, R0, R7 ;  /* 0x0000000700007302 */ /* 0x010e240000000000 */
[----:B------:R-:W-:-:S04]  /*03e0*/  FFMA R30, R0, R31, RZ ;  /* 0x0000001f001e7223 */ /* 0x000fc800000000ff */
[----:B------:R-:W-:-:S04]  /*03f0*/  FFMA R32, -R7, R30, R0 ;  /* 0x0000001e07207223 */ /* 0x000fc80000000100 */
[----:B------:R-:W-:Y:S01]  /*0400*/  FFMA R30, R31, R32, R30 ;  /* 0x000000201f1e7223 */ /* 0x000fe2000000001e */
[----:B0-----:R-:W-:Y:S06]  /*0410*/  @!P0 BRA `(.L_x_5) ;  /* 0x00000000000c8947 */ /* 0x001fec0003800000 */
[----:B------:R-:W-:-:S07]  /*0420*/  MOV R9, 0x440 ;  /* 0x0000044000097802 */ /* 0x000fce0000000f00 */
[----:B--2--5:R-:W-:Y:S05]  /*0430*/  CALL.REL.NOINC `($__internal_0_$__cuda_sm3x_div_rn_noftz_f32_slowpath) ;  /* 0x0000000c00707944 */ /* 0x024fea0003c00000 */
[----:B------:R-:W-:-:S07]  /*0440*/  IMAD.MOV.U32 R30, RZ, RZ, R0 ;  /* 0x000000ffff1e7224 */ /* 0x000fce00078e0000 */
.L_x_5:
[----:B------:R-:W-:Y:S05]  /*0450*/  BSYNC.RECONVERGENT B1 ;  /* 0x0000000000017941 */ /* 0x000fea0003800200 */
.L_x_4:
[----:B------:R-:W0:Y:S01]  /*0460*/  LDCU UR6, c[0x0][0x3ac] ;  /* 0x00007580ff0677ac */ /* 0x000e220008000800 */
[----:B------:R-:W-:Y:S02]  /*0470*/  IMAD.IADD R10, R26, 0x1, R10 ;  /* 0x000000011a0a7824 */ /* 0x000fe400078e020a */
[----:B-----5:R-:W-:-:S04]  /*0480*/  FADD R29, R29, -R30 ;  /* 0x8000001e1d1d7221 */ /* 0x020fc80000000000 */
[----:B------:R-:W-:Y:S01]  /*0490*/  FMUL R29, R29, R29 ;  /* 0x0000001d1d1d7220 */ /* 0x000fe20000400000 */
[----:B------:R-:W-:-:S04]  /*04a0*/  IMAD.IADD R13, R26, 0x1, R13 ;  /* 0x000000011a0d7824 */ /* 0x000fc800078e020d */
[----:B------:R1:W-:Y:S01]  /*04b0*/  REDG.E.ADD.F32.FTZ.RN.STRONG.GPU desc[UR4][R2.64], R29 ;  /* 0x0000001d020079a6 */ /* 0x0003e2000c12f304 */
[----:B------:R-:W-:Y:S01]  /*04c0*/  IMAD.IADD R11, R26, 0x1, R11 ;  /* 0x000000011a0b7824 */ /* 0x000fe200078e020b */
[----:B0-----:R-:W-:-:S13]  /*04d0*/  ISETP.GE.AND P0, PT, R10, UR6, PT ;  /* 0x000000060a007c0c */ /* 0x001fda000bf06270 */
[----:B-1----:R-:W-:Y:S05]  /*04e0*/  @!P0 BRA `(.L_x_6) ;  /* 0xfffffffc00848947 */ /* 0x002fea000383ffff */
.L_x_3:
[----:B------:R-:W-:Y:S05]  /*04f0*/  BSYNC B0 ;  /* 0x0000000000007941 */ /* 0x000fea0003800000 */
.L_x_2:
[----:B------:R-:W0:Y:S01]  /*0500*/  LDCU UR6, c[0x0][0x3b0] ;  /* 0x00007600ff0677ac */ /* 0x000e220008000800 */
[----:B--2---:R-:W-:Y:S02]  /*0510*/  IMAD.IADD R15, R24, 0x1, R15 ;  /* 0x00000001180f7824 */ /* 0x004fe400078e020f */
[----:B0-----:R-:W-:-:S05]  /*0520*/  IMAD.U32 R5, RZ, RZ, UR6 ;  /* 0x00000006ff057e24 */ /* 0x001fca000f8e00ff */
[----:B------:R-:W-:-:S13]  /*0530*/  ISETP.GE.AND P0, PT, R15, R5, PT ;  /* 0x000000050f00720c */ /* 0x000fda0003f06270 */
[----:B------:R-:W-:Y:S05]  /*0540*/  @!P0 BRA `(.L_x_7) ;  /* 0xfffffffc00348947 */ /* 0x000fea000383ffff */
.L_x_1:
[----:B------:R-:W0:Y:S01]  /*0550*/  S2R R0, SR_TID.Y ;  /* 0x0000000000007919 */ /* 0x000e220000002200 */
[----:B------:R-:W-:Y:S05]  /*0560*/  WARPSYNC.ALL ;  /* 0x0000000000007948 */ /* 0x000fea0003800000 */
[----:B------:R-:W-:Y:S06]  /*0570*/  BAR.SYNC.DEFER_BLOCKING 0x0 ;  /* 0x0000000000007b1d */ /* 0x000fec0000010000 */
[----:B------:R-:W-:Y:S01]  /*0580*/  BSSY.RECONVERGENT B0, `(.L_x_8) ;  /* 0x00000af000007945 */ /* 0x000fe20003800200 */
[----:B0-----:R-:W-:-:S13]  /*0590*/  LOP3.LUT P0, RZ, R0, R25, RZ, 0xfc, !PT ;  /* 0x0000001900ff7212 */ /* 0x001fda000780fcff */
[----:B------:R-:W-:Y:S05]  /*05a0*/  @P0 BRA `(.L_x_9) ;  /* 0x0000000800b00947 */ /* 0x000fea0003800000 */
[----:B------:R-:W-:Y:S01]  /*05b0*/  ISETP.GE.AND P0, PT, R5, 0x2, PT ;  /* 0x000000020500780c */ /* 0x000fe20003f06270 */
[----:B------:R-:W-:Y:S01]  /*05c0*/  BSSY.RECONVERGENT B1, `(.L_x_10) ;  /* 0x00000a4000017945 */ /* 0x000fe20003800200 */
[----:B------:R-:W-:-:S11]  /*05d0*/  IMAD.MOV.U32 R0, RZ, RZ, RZ ;  /* 0x000000ffff007224 */ /* 0x000fd600078e00ff */
[----:B------:R-:W-:Y:S05]  /*05e0*/  @!P0 BRA `(.L_x_11) ;  /* 0x0000000800848947 */ /* 0x000fea0003800000 */
[----:B------:R-:W0:Y:S01]  /*05f0*/  LDC.64 R2, c[0x0][0x3a0] ;  /* 0x0000e800ff027b82 */ /* 0x000e220000000a00 */
[----:B------:R-:W-:-:S04]  /*0600*/  IMAD R7, R22, R5, RZ ;  /* 0x0000000516077224 */ /* 0x000fc800078e02ff */
[----:B0-----:R-:W-:-:S05]  /*0610*/  IMAD.WIDE R2, R7, 0x4, R2 ;  /* 0x0000000407027825 */ /* 0x001fca00078e0202 */
[----:B------:R0:W5:Y:S01]  /*0620*/  LDG.E R6, desc[UR4][R2.64] ;  /* 0x0000000402067981 */ /* 0x000162000c1e1900 */
[----:B------:R-:W-:Y:S01]  /*0630*/  VIADD R0, R5, 0xfffffffe ;  /* 0xfffffffe05007836 */ /* 0x000fe20000000000 */
[----:B------:R-:W-:Y:S01]  /*0640*/  BSSY.RECONVERGENT B2, `(.L_x_12) ;  /* 0x000004d000027945 */ /* 0x000fe20003800200 */
[----:B------:R-:W-:Y:S01]  /*0650*/  LOP3.LUT P0, RZ, R28, 0xf, RZ, 0xc0, !PT ;  /* 0x0000000f1cff7812 */ /* 0x000fe2000780c0ff */
[----:B------:R-:W-:Y:S02]  /*0660*/  IMAD.MOV.U32 R7, RZ, RZ, 0x1 ;  /* 0x00000001ff077424 */ /* 0x000fe400078e00ff */
[----:B------:R-:W-:Y:S01]  /*0670*/  ISETP.GE.U32.AND P1, PT, R0, 0xf, PT ;  /* 0x0000000f0000780c */ /* 0x000fe20003f26070 */
[----:B------:R-:W-:-:S12]  /*0680*/  IMAD.MOV.U32 R0, RZ, RZ, RZ ;  /* 0x000000ffff007224 */ /* 0x000fd800078e00ff */
[----:B0-----:R-:W-:Y:S05]  /*0690*/  @!P1 BRA `(.L_x_13) ;  /* 0x00000004001c9947 */ /* 0x001fea0003800000 */
[----:B------:R-:W-:Y:S02]  /*06a0*/  IMAD.MOV.U32 R0, RZ, RZ, RZ ;  /* 0x000000ffff007224 */ /* 0x000fe400078e00ff */
[----:B------:R-:W-:-:S07]  /*06b0*/  IMAD.MOV.U32 R7, RZ, RZ, 0x1 ;  /* 0x00000001ff077424 */ /* 0x000fce00078e00ff */
.L_x_14:
[----:B------:R-:W-:-:S05]  /*06c0*/  IMAD.WIDE R4, R7, 0x4, R2 ;  /* 0x0000000407047825 */ /* 0x000fca00078e0202 */
[----:B------:R-:W3:Y:S04]  /*06d0*/  LDG.E R33, desc[UR4][R4.64] ;  /* 0x0000000404217981 */ /* 0x000ee8000c1e1900 */
[----:B------:R-:W4:Y:S04]  /*06e0*/  LDG.E R35, desc[UR4][R4.64+0x4] ;  /* 0x0000040404237981 */ /* 0x000f28000c1e1900 */
[----:B------:R-:W2:Y:S04]  /*06f0*/  LDG.E R37, desc[UR4][R4.64+0x8] ;  /* 0x0000080404257981 */ /* 0x000ea8000c1e1900 */
        /* <DEDUP_REMOVED lines=12> */
[----:B------:R0:W2:Y:S02]  /*07c0*/  LDG.E R32, desc[UR4][R4.64+0x3c] ;  /* 0x00003c0404207981 */ /* 0x0000a4000c1e1900 */
[----:B0-----:R-:W-:Y:S01]  /*07d0*/  VIADD R5, R7, 0xf ;  /* 0x0000000f07057836 */ /* 0x001fe20000000000 */
[----:B---3-5:R-:W-:-:S04]  /*07e0*/  FSETP.GEU.AND P3, PT, R33, R6, PT ;  /* 0x000000062100720b */ /* 0x028fc80003f6e000 */
[----:B------:R-:W-:Y:S02]  /*07f0*/  FSEL R6, R33, R6, !P3 ;  /* 0x0000000621067208 */ /* 0x000fe40005800000 */
[----:B------:R-:W-:Y:S02]  /*0800*/  SEL R0, R7, R0, !P3 ;  /* 0x0000000007007207 */ /* 0x000fe40005800000 */
[----:B----4-:R-:W-:-:S04]  /*0810*/  FSETP.GEU.AND P4, PT, R35, R6, PT ;  /* 0x000000062300720b */ /* 0x010fc80003f8e000 */
[----:B------:R-:W-:-:S04]  /*0820*/  FSEL R6, R35, R6, !P4 ;  /* 0x0000000623067208 */ /* 0x000fc80006000000 */
[----:B--2---:R-:W-:-:S04]  /*0830*/  FSETP.GEU.AND P5, PT, R37, R6, PT ;  /* 0x000000062500720b */ /* 0x004fc80003fae000 */
[----:B------:R-:W-:Y:S01]  /*0840*/  FSEL R6, R37, R6, !P5 ;  /* 0x0000000625067208 */ /* 0x000fe20006800000 */
[----:B------:R-:W-:-:S03]  /*0850*/  @!P4 VIADD R0, R7, 0x1 ;  /* 0x000000010700c836 */ /* 0x000fc60000000000 */
[----:B------:R-:W-:-:S04]  /*0860*/  FSETP.GEU.AND P6, PT, R31, R6, PT ;  /* 0x000000061f00720b */ /* 0x000fc80003fce000 */
        /* <DEDUP_REMOVED lines=31> */
[----:B------:R-:W-:Y:S01]  /*0a60*/  @!P3 VIADD R0, R7, 0xc ;  /* 0x0000000c0700b836 */ /* 0x000fe20000000000 */
[----:B------:R-:W-:Y:S02]  /*0a70*/  ISETP.NE.AND P3, PT, R5, R18, PT ;  /* 0x000000120500720c */ /* 0x000fe40003f65270 */
[----:B------:R-:W-:-:S04]  /*0a80*/  FSETP.GEU.AND P1, PT, R27, R14, PT ;  /* 0x0000000e1b00720b */ /* 0x000fc80003f2e000 */
[----:B------:R-:W-:Y:S01]  /*0a90*/  FSEL R27, R27, R14, !P1 ;  /* 0x0000000e1b1b7208 */ /* 0x000fe20004800000 */
[----:B------:R-:W-:-:S03]  /*0aa0*/  @!P4 VIADD R0, R7, 0xd ;  /* 0x0000000d0700c836 */ /* 0x000fc60000000000 */
[----:B------:R-:W-:-:S04]  /*0ab0*/  FSETP.GEU.AND P2, PT, R32, R27, PT ;  /* 0x0000001b2000720b */ /* 0x000fc80003f4e000 */
[----:B------:R-:W-:Y:S01]  /*0ac0*/  FSEL R6, R32, R27, !P2 ;  /* 0x0000001b20067208 */ /* 0x000fe20005000000 */
[C---:B------:R-:W-:Y:S02]  /*0ad0*/  @!P1 VIADD R0, R7.reuse, 0xe ;  /* 0x0000000e07009836 */ /* 0x040fe40000000000 */
[----:B------:R-:W-:-:S03]  /*0ae0*/  VIADD R7, R7, 0x10 ;  /* 0x0000001007077836 */ /* 0x000fc60000000000 */
[----:B------:R-:W-:Y:S01]  /*0af0*/  SEL R0, R5, R0, !P2 ;  /* 0x0000000005007207 */ /* 0x000fe20005000000 */
[----:B------:R-:W-:Y:S06]  /*0b00*/  @P3 BRA `(.L_x_14) ;  /* 0xfffffff800ec3947 */ /* 0x000fec000383ffff */
.L_x_13:
[----:B------:R-:W-:Y:S05]  /*0b10*/  BSYNC.RECONVERGENT B2 ;  /* 0x0000000000027941 */ /* 0x000fea0003800200 */
.L_x_12:
[----:B------:R-:W-:Y:S05]  /*0b20*/  @!P0 BRA `(.L_x_11) ;  /* 0x0000000400348947 */ /* 0x000fea0003800000 */
[C---:B------:R-:W-:Y:S02]  /*0b30*/  LOP3.LUT R4, R20.reuse, 0xf, RZ, 0xc0, !PT ;  /* 0x0000000f14047812 */ /* 0x040fe400078ec0ff */
[----:B------:R-:W-:-:S03]  /*0b40*/  LOP3.LUT P0, RZ, R20, 0x7, RZ, 0xc0, !PT ;  /* 0x0000000714ff7812 */ /* 0x000fc6000780c0ff */
[----:B------:R-:W-:-:S05]  /*0b50*/  VIADD R4, R4, 0xffffffff ;  /* 0xffffffff04047836 */ /* 0x000fca0000000000 */
[----:B------:R-:W-:-:S13]  /*0b60*/  ISETP.GE.U32.AND P1, PT, R4, 0x7, PT ;  /* 0x000000070400780c */ /* 0x000fda0003f26070 */
[----:B------:R-:W-:Y:S05]  /*0b70*/  @!P1 BRA `(.L_x_15) ;  /* 0x0000000000889947 */ /* 0x000fea0003800000 */
        /* <DEDUP_REMOVED lines=8> */
[----:B------:R-:W2:Y:S01]  /*0c00*/  LDG.E R33, desc[UR4][R4.64+0x1c] ;  /* 0x00001c0404217981 */ /* 0x000ea2000c1e1900 */
        /* <DEDUP_REMOVED lines=22> */
[----:B------:R-:W-:-:S08]  /*0d70*/  @!P5 VIADD R0, R7, 0x6 ;  /* 0x000000060700d836 */ /* 0x000fd00000000000 */
[C---:B------:R-:W-:Y:S02]  /*0d80*/  @!P3 VIADD R0, R7.reuse, 0x7 ;  /* 0x000000070700b836 */ /* 0x040fe40000000000 */
[----:B------:R-:W-:-:S07]  /*0d90*/  VIADD R7, R7, 0x8 ;  /* 0x0000000807077836 */ /* 0x000fce0000000000 */
.L_x_15:
[----:B------:R-:W-:Y:S05]  /*0da0*/  @!P0 BRA `(.L_x_11) ;  /* 0x0000000000948947 */ /* 0x000fea0003800000 */
[----:B------:R-:W-:Y:S02]  /*0db0*/  ISETP.GE.U32.AND P0, PT, R16, 0x3, PT ;  /* 0x000000031000780c */ /* 0x000fe40003f06070 */
[----:B------:R-:W-:-:S11]  /*0dc0*/  ISETP.NE.AND P1, PT, R19, RZ, PT ;  /* 0x000000ff1300720c */ /* 0x000fd60003f25270 */
[----:B------:R-:W-:Y:S05]  /*0dd0*/  @!P0 BRA `(.L_x_16) ;  /* 0x0000000000488947 */ /* 0x000fea0003800000 */
[----:B------:R-:W-:-:S05]  /*0de0*/  IMAD.WIDE R4, R7, 0x4, R2 ;  /* 0x0000000407047825 */ /* 0x000fca00078e0202 */
[----:B------:R-:W3:Y:S04]  /*0df0*/  LDG.E R9, desc[UR4][R4.64] ;  /* 0x0000000404097981 */ /* 0x000ee8000c1e1900 */
[----:B------:R-:W4:Y:S04]  /*0e00*/  LDG.E R11, desc[UR4][R4.64+0x4] ;  /* 0x00000404040b7981 */ /* 0x000f28000c1e1900 */
        /* <DEDUP_REMOVED lines=12> */
[----:B------:R-:W-:-:S08]  /*0ed0*/  @!P3 VIADD R0, R7, 0x2 ;  /* 0x000000020700b836 */ /* 0x000fd00000000000 */
[C---:B------:R-:W-:Y:S02]  /*0ee0*/  @!P4 VIADD R0, R7.reuse, 0x3 ;  /* 0x000000030700c836 */ /* 0x040fe40000000000 */
[----:B------:R-:W-:-:S07]  /*0ef0*/  VIADD R7, R7, 0x4 ;  /* 0x0000000407077836 */ /* 0x000fce0000000000 */
.L_x_16:
[----:B------:R-:W-:Y:S05]  /*0f00*/  @!P1 BRA `(.L_x_11) ;  /* 0x00000000003c9947 */ /* 0x000fea0003800000 */
[----:B------:R-:W-:-:S05]  /*0f10*/  IMAD.WIDE R2, R7, 0x4, R2 ;  /* 0x0000000407027825 */ /* 0x000fca00078e0202 */
[----:B------:R-:W3:Y:S01]  /*0f20*/  LDG.E R5, desc[UR4][R2.64] ;  /* 0x0000000402057981 */ /* 0x000ee2000c1e1900 */
[----:B------:R-:W-:Y:S02]  /*0f30*/  ISETP.NE.AND P1, PT, R19, 0x1, PT ;  /* 0x000000011300780c */ /* 0x000fe40003f25270 */
[----:B---3-5:R-:W-:-:S04]  /*0f40*/  FSETP.GEU.AND P0, PT, R5, R6, PT ;  /* 0x000000060500720b */ /* 0x028fc80003f0e000 */
[----:B------:R-:W-:Y:S02]  /*0f50*/  FSEL R9, R5, R6, !P0 ;  /* 0x0000000605097208 */ /* 0x000fe40004000000 */
[----:B------:R-:W-:-:S05]  /*0f60*/  SEL R0, R7, R0, !P0 ;  /* 0x0000000007007207 */ /* 0x000fca0004000000 */
[----:B------:R-:W-:Y:S05]  /*0f70*/  @!P1 BRA `(.L_x_11) ;  /* 0x0000000000209947 */ /* 0x000fea0003800000 */
[----:B------:R-:W-:Y:S01]  /*0f80*/  ISETP.NE.AND P1, PT, R19, 0x2, PT ;  /* 0x000000021300780c */ /* 0x000fe20003f25270 */
[----:B------:R-:W3:-:S12]  /*0f90*/  LDG.E R4, desc[UR4][R2.64+0x4] ;  /* 0x0000040402047981 */ /* 0x000ed8000c1e1900 */
[----:B------:R-:W4:Y:S01]  /*0fa0*/  @P1 LDG.E R5, desc[UR4][R2.64+0x8] ;  /* 0x0000080402051981 */ /* 0x000f22000c1e1900 */
[----:B---3--:R-:W-:-:S04]  /*0fb0*/  FSETP.GEU.AND P0, PT, R4, R9, PT ;  /* 0x000000090400720b */ /* 0x008fc80003f0e000 */
[----:B------:R-:W-:-:S04]  /*0fc0*/  FSEL R4, R4, R9, !P0 ;  /* 0x0000000904047208 */ /* 0x000fc80004000000 */
[----:B----4-:R-:W-:-:S05]  /*0fd0*/  FSETP.GEU.OR P2, PT, R5, R4, !P1 ;  /* 0x000000040500720b */ /* 0x010fca0004f4e400 */
[----:B------:R-:W-:-:S08]  /*0fe0*/  @!P0 VIADD R0, R7, 0x1 ;  /* 0x0000000107008836 */ /* 0x000fd00000000000 */
[----:B------:R-:W-:-:S07]  /*0ff0*/  @!P2 VIADD R0, R7, 0x2 ;  /* 0x000000020700a836 */ /* 0x000fce0000000000 */
.L_x_11:
[----:B------:R-:W-:Y:S05]  /*1000*/  BSYNC.RECONVERGENT B1 ;  /* 0x0000000000017941 */ /* 0x000fea0003800200 */
.L_x_10:
[----:B------:R-:W0:Y:S02]  /*1010*/  LDC.64 R2, c[0x0][0x390] ;  /* 0x0000e400ff027b82 */ /* 0x000e240000000a00 */
[----:B0-----:R-:W-:-:S05]  /*1020*/  IMAD.WIDE R2, R22, 0x4, R2 ;  /* 0x0000000416027825 */ /* 0x001fca00078e0202 */
[----:B------:R-:W3:Y:S02]  /*1030*/  LDG.E R5, desc[UR4][R2.64] ;  /* 0x0000000402057981 */ /* 0x000ee4000c1e1900 */
[----:B---3--:R-:W-:-:S13]  /*1040*/  ISETP.NE.AND P0, PT, R0, R5, PT ;  /* 0x000000050000720c */ /* 0x008fda0003f05270 */
[----:B------:R0:W-:Y:S01]  /*1050*/  @P0 STG.E desc[UR4][R2.64], R0 ;  /* 0x0000000002000986 */ /* 0x0001e2000c101904 */
[----:B------:R-:W-:-:S07]  /*1060*/  @P0 IMAD.MOV.U32 R21, RZ, RZ, -0x1 ;  /* 0xffffffffff150424 */ /* 0x000fce00078e00ff */
.L_x_9:
[----:B------:R-:W-:Y:S05]  /*1070*/  BSYNC.RECONVERGENT B0 ;  /* 0x0000000000007941 */ /* 0x000fea0003800200 */
.L_x_8:
[----:B------:R-:W1:Y:S01]  /*1080*/  LDCU UR6, c[0x0][0x3a8] ;  /* 0x00007500ff0677ac */ /* 0x000e620008000800 */
[----:B------:R-:W-:-:S05]  /*1090*/  IMAD.IADD R22, R17, 0x1, R22 ;  /* 0x0000000111167824 */ /* 0x000fca00078e0216 */
[----:B-1----:R-:W-:-:S13]  /*10a0*/  ISETP.GE.AND P0, PT, R22, UR6, PT ;  /* 0x0000000616007c0c */ /* 0x002fda000bf06270 */
[----:B------:R-:W-:Y:S05]  /*10b0*/  @!P0 BRA `(.L_x_17) ;  /* 0xfffffff000348947 */ /* 0x000fea000383ffff */
[----:B------:R-:W-:-:S13]  /*10c0*/  ISETP.EQ.AND P0, PT, R21, -0x1, PT ;  /* 0xffffffff1500780c */ /* 0x000fda0003f02270 */
.L_x_0:
[----:B0-----:R-:W0:Y:S01]  /*10d0*/  S2R R0, SR_TID.Y ;  /* 0x0000000000007919 */ /* 0x001e220000002200 */
[----:B------:R-:W-:Y:S01]  /*10e0*/  MOV R2, 0x400 ;  /* 0x0000040000027802 */ /* 0x000fe20000000f00 */
[----:B------:R-:W-:Y:S05]  /*10f0*/  WARPSYNC.ALL ;  /* 0x0000000000007948 */ /* 0x000fea0003800000 */
[----:B------:R-:W1:Y:S01]  /*1100*/  S2R R3, SR_CgaCtaId ;  /* 0x0000000000037919 */ /* 0x000e620000008800 */
[----:B0-----:R-:W-:-:S04]  /*1110*/  LOP3.LUT P1, R0, R0, RZ, R25, 0xfa, !PT ;  /* 0x000000ff00007212 */ /* 0x001fc8000782fa19 */
[----:B------:R-:W-:Y:S02]  /*1120*/  PLOP3.LUT P0, PT, P1, P0, PT, 0xf2, 0x2f ;  /* 0x00000000002f781c */ /* 0x000fe40000f01e72 */
[----:B-1----:R-:W-:-:S11]  /*1130*/  LEA R4, R3, R2, 0x18 ;  /* 0x0000000203047211 */ /* 0x002fd600078ec0ff */
[----:B------:R-:W-:-:S05]  /*1140*/  @!P0 IMAD.MOV.U32 R3, RZ, RZ, -0x1 ;  /* 0xffffffffff038424 */ /* 0x000fca00078e00ff */
[----:B------:R-:W-:Y:S01]  /*1150*/  @!P0 STS [R4], R3 ;  /* 0x0000000304008388 */ /* 0x000fe20000000800 */
[----:B------:R-:W-:Y:S01]  /*1160*/  BAR.SYNC.DEFER_BLOCKING 0x0 ;  /* 0x0000000000007b1d */ /* 0x000fe20000010000 */
[----:B------:R-:W-:-:S05]  /*1170*/  LOP3.LUT P0, RZ, R0, R23, RZ, 0xfc, !PT ;  /* 0x0000001700ff7212 */ /* 0x000fca000780fcff */
[----:B------:R-:W0:Y:S02]  /*1180*/  LDS R2, [R4] ;  /* 0x0000000004027984 */ /* 0x000e240000000800 */
[----:B0-----:R-:W-:-:S13]  /*1190*/  ISETP.NE.OR P0, PT, R2, -0x1, P0 ;  /* 0xffffffff0200780c */ /* 0x001fda0000705670 */
[----:B------:R-:W-:Y:S05]  /*11a0*/  @P0 EXIT ;  /* 0x000000000000094d */ /* 0x000fea0003800000 */
[----:B------:R-:W0:Y:S01]  /*11b0*/  LDC.64 R2, c[0x0][0x3b8] ;  /* 0x0000ee00ff027b82 */ /* 0x000e220000000a00 */
[----:B------:R-:W-:Y:S01]  /*11c0*/  IMAD.MOV.U32 R5, RZ, RZ, -0x1 ;  /* 0xffffffffff057424 */ /* 0x000fe200078e00ff */
[----:B------:R-:W-:Y:S04]  /*11d0*/  STS [R4], RZ ;  /* 0x000000ff04007388 */ /* 0x000fe80000000800 */
[----:B0-----:R-:W-:Y:S01]  /*11e0*/  STG.E desc[UR4][R2.64], R5 ;  /* 0x0000000502007986 */ /* 0x001fe2000c101904 */
[----:B------:R-:W-:Y:S05]  /*11f0*/  EXIT ;  /* 0x000000000000794d */ /* 0x000fea0003800000 */
        .weak           $__internal_0_$__cuda_sm3x_div_rn_noftz_f32_slowpath
        .type           $__internal_0_$__cuda_sm3x_div_rn_noftz_f32_slowpath,@function
        .size           $__internal_0_$__cuda_sm3x_div_rn_noftz_f32_slowpath,(.L_x_49 - $__internal_0_$__cuda_sm3x_div_rn_noftz_f32_slowpath)
$__internal_0_$__cuda_sm3x_div_rn_noftz_f32_slowpath:
[--C-:B------:R-:W-:Y:S01]  /*1200*/  SHF.R.U32.HI R8, RZ, 0x17, R7.reuse ;  /* 0x00000017ff087819 */ /* 0x100fe20000011607 */
[----:B------:R-:W-:Y:S01]  /*1210*/  BSSY.RECONVERGENT B2, `(.L_x_18) ;  /* 0x0000064000027945 */ /* 0x000fe20003800200 */
[--C-:B------:R-:W-:Y:S01]  /*1220*/  SHF.R.U32.HI R30, RZ, 0x17, R0.reuse ;  /* 0x00000017ff1e7819 */ /* 0x100fe20000011600 */
[----:B------:R-:W-:Y:S01]  /*1230*/  IMAD.MOV.U32 R31, RZ, RZ, R0 ;  /* 0x000000ffff1f7224 */ /* 0x000fe200078e0000 */
[----:B------:R-:W-:Y:S01]  /*1240*/  LOP3.LUT R8, R8, 0xff, RZ, 0xc0, !PT ;  /* 0x000000ff08087812 */ /* 0x000fe200078ec0ff */
[----:B------:R-:W-:Y:S01]  /*1250*/  IMAD.MOV.U32 R32, RZ, RZ, R7 ;  /* 0x000000ffff207224 */ /* 0x000fe200078e0007 */
[----:B------:R-:W-:-:S03]  /*1260*/  LOP3.LUT R30, R30, 0xff, RZ, 0xc0, !PT ;  /* 0x000000ff1e1e7812 */ /* 0x000fc600078ec0ff */
[----:B------:R-:W-:Y:S02]  /*1270*/  VIADD R34, R8, 0xffffffff ;  /* 0xffffffff08227836 */ /* 0x000fe40000000000 */
[----:B------:R-:W-:-:S03]  /*1280*/  VIADD R33, R30, 0xffffffff ;  /* 0xffffffff1e217836 */ /* 0x000fc60000000000 */
[----:B------:R-:W-:-:S04]  /*1290*/  ISETP.GT.U32.AND P0, PT, R34, 0xfd, PT ;  /* 0x000000fd2200780c */ /* 0x000fc80003f04070 */
[----:B------:R-:W-:-:S13]  /*12a0*/  ISETP.GT.U32.OR P0, PT, R33, 0xfd, P0 ;  /* 0x000000fd2100780c */ /* 0x000fda0000704470 */
[----:B------:R-:W-:Y:S01]  /*12b0*/  @!P0 IMAD.MOV.U32 R6, RZ, RZ, RZ ;  /* 0x000000ffff068224 */ /* 0x000fe200078e00ff */
[----:B------:R-:W-:Y:S06]  /*12c0*/  @!P0 BRA `(.L_x_19) ;  /* 0x00000000005c8947 */ /* 0x000fec0003800000 */
[----:B------:R-:W-:Y:S02]  /*12d0*/  FSETP.GTU.FTZ.AND P0, PT, |R0|, +INF , PT ;  /* 0x7f8000000000780b */ /* 0x000fe40003f1c200 */
[----:B------:R-:W-:-:S04]  /*12e0*/  FSETP.GTU.FTZ.AND P1, PT, |R7|, +INF , PT ;  /* 0x7f8000000700780b */ /* 0x000fc80003f3c200 */
[----:B------:R-:W-:-:S13]  /*12f0*/  PLOP3.LUT P0, PT, P0, P1, PT, 0xf8, 0x8f ;  /* 0x00000000008f781c */ /* 0x000fda0000703f70 */
[----:B------:R-:W-:Y:S05]  /*1300*/  @P0 BRA `(.L_x_20) ;  /* 0x00000004004c0947 */ /* 0x000fea0003800000 */
[----:B------:R-:W-:-:S13]  /*1310*/  LOP3.LUT P0, RZ, R32, 0x7fffffff, R31, 0xc8, !PT ;  /* 0x7fffffff20ff7812 */ /* 0x000fda000780c81f */
[----:B------:R-:W-:Y:S05]  /*1320*/  @!P0 BRA `(.L_x_21) ;  /* 0x00000004003c8947 */ /* 0x000fea0003800000 */
[C---:B------:R-:W-:Y:S02]  /*1330*/  FSETP.NEU.FTZ.AND P0, PT, |R0|.reuse, +INF , PT ;  /* 0x7f8000000000780b */ /* 0x040fe40003f1d200 */
[----:B------:R-:W-:Y:S02]  /*1340*/  FSETP.NEU.FTZ.AND P2, PT, |R7|, +INF , PT ;  /* 0x7f8000000700780b */ /* 0x000fe40003f5d200 */
[----:B------:R-:W-:-:S11]  /*1350*/  FSETP.NEU.FTZ.AND P1, PT, |R0|, +INF , PT ;  /* 0x7f8000000000780b */ /* 0x000fd60003f3d200 */
[----:B------:R-:W-:Y:S05]  /*1360*/  @!P2 BRA !P0, `(.L_x_21) ;  /* 0x00000004002ca947 */ /* 0x000fea0004000000 */
[----:B------:R-:W-:-:S04]  /*1370*/  LOP3.LUT P0, RZ, R31, 0x7fffffff, RZ, 0xc0, !PT ;  /* 0x7fffffff1fff7812 */ /* 0x000fc8000780c0ff */
[----:B------:R-:W-:-:S13]  /*1380*/  PLOP3.LUT P0, PT, P2, P0, PT, 0x2f, 0xf2 ;  /* 0x0000000000f2781c */ /* 0x000fda0001700577 */
[----:B------:R-:W-:Y:S05]  /*1390*/  @P0 BRA `(.L_x_22) ;  /* 0x0000000400180947 */ /* 0x000fea0003800000 */
[----:B------:R-:W-:-:S04]  /*13a0*/  LOP3.LUT P0, RZ, R32, 0x7fffffff, RZ, 0xc0, !PT ;  /* 0x7fffffff20ff7812 */ /* 0x000fc8000780c0ff */
[----:B------:R-:W-:-:S13]  /*13b0*/  PLOP3.LUT P0, PT, P1, P0, PT, 0x2f, 0xf2 ;  /* 0x0000000000f2781c */ /* 0x000fda0000f00577 */
[----:B------:R-:W-:Y:S05]  /*13c0*/  @P0 BRA `(.L_x_23) ;  /* 0x0000000400000947 */ /* 0x000fea0003800000 */
[----:B------:R-:W-:Y:S02]  /*13d0*/  ISETP.GE.AND P0, PT, R33, RZ, PT ;  /* 0x000000ff2100720c */ /* 0x000fe40003f06270 */
[----:B------:R-:W-:-:S11]  /*13e0*/  ISETP.GE.AND P1, PT, R34, RZ, PT ;  /* 0x000000ff2200720c */ /* 0x000fd60003f26270 */
[----:B------:R-:W-:Y:S02]  /*13f0*/  @P0 IMAD.MOV.U32 R6, RZ, RZ, RZ ;  /* 0x000000ffff060224 */ /* 0x000fe400078e00ff */
[----:B------:R-:W-:Y:S01]  /*1400*/  @!P0 FFMA R31, R0, 1.84467440737095516160e+19, RZ ;  /* 0x5f800000001f8823 */ /* 0x000fe200000000ff */
[----:B------:R-:W-:Y:S02]  /*1410*/  @!P0 IMAD.MOV.U32 R6, RZ, RZ, -0x40 ;  /* 0xffffffc0ff068424 */ /* 0x000fe400078e00ff */
[----:B------:R-:W-:Y:S02]  /*1420*/  @!P1 FFMA R32, R7, 1.84467440737095516160e+19, RZ ;  /* 0x5f80000007209823 */ /* 0x000fe400000000ff */
[----:B------:R-:W-:-:S07]  /*1430*/  @!P1 VIADD R6, R6, 0x40 ;  /* 0x0000004006069836 */ /* 0x000fce0000000000 */
.L_x_19:
[----:B------:R-:W-:Y:S01]  /*1440*/  LEA R7, R8, 0xc0800000, 0x17 ;  /* 0xc080000008077811 */ /* 0x000fe200078eb8ff */
[----:B------:R-:W-:Y:S01]  /*1450*/  VIADD R30, R30, 0xffffff81 ;  /* 0xffffff811e1e7836 */ /* 0x000fe20000000000 */
[----:B------:R-:W-:Y:S03]  /*1460*/  BSSY.RECONVERGENT B3, `(.L_x_24) ;  /* 0x0000035000037945 */ /* 0x000fe60003800200 */
[----:B------:R-:W-:Y:S02]  /*1470*/  IMAD.IADD R33, R32, 0x1, -R7 ;  /* 0x0000000120217824 */ /* 0x000fe400078e0a07 */
[C---:B------:R-:W-:Y:S02]  /*1480*/  IMAD R0, R30.reuse, -0x800000, R31 ;  /* 0xff8000001e007824 */ /* 0x040fe400078e021f */
[----:B------:R0:W1:Y:S01]  /*1490*/  MUFU.RCP R32, R33 ;  /* 0x0000002100207308 */ /* 0x0000620000001000 */
[----:B------:R-:W-:Y:S01]  /*14a0*/  FADD.FTZ R7, -R33, -RZ ;  /* 0x800000ff21077221 */ /* 0x000fe20000010100 */
[----:B0-----:R-:W-:-:S05]  /*14b0*/  IADD3 R33, PT, PT, R30, 0x7f, -R8 ;  /* 0x0000007f1e217810 */ /* 0x001fca0007ffe808 */
[----:B------:R-:W-:Y:S02]  /*14c0*/  IMAD.IADD R33, R33, 0x1, R6 ;  /* 0x0000000121217824 */ /* 0x000fe400078e0206 */
[----:B-1----:R-:W-:-:S04]  /*14d0*/  FFMA R35, R32, R7, 1 ;  /* 0x3f80000020237423 */ /* 0x002fc80000000007 */
[----:B------:R-:W-:-:S04]  /*14e0*/  FFMA R31, R32, R35, R32 ;  /* 0x00000023201f7223 */ /* 0x000fc80000000020 */
[----:B------:R-:W-:-:S04]  /*14f0*/  FFMA R32, R0, R31, RZ ;  /* 0x0000001f00207223 */ /* 0x000fc800000000ff */
[----:B------:R-:W-:-:S04]  /*1500*/  FFMA R34, R7, R32, R0 ;  /* 0x0000002007227223 */ /* 0x000fc80000000000 */
[----:B------:R-:W-:-:S04]  /*1510*/  FFMA R32, R31, R34, R32 ;  /* 0x000000221f207223 */ /* 0x000fc80000000020 */
[----:B------:R-:W-:-:S04]  /*1520*/  FFMA R7, R7, R32, R0 ;  /* 0x0000002007077223 */ /* 0x000fc80000000000 */
[----:B------:R-:W-:-:S05]  /*1530*/  FFMA R0, R31, R7, R32 ;  /* 0x000000071f007223 */ /* 0x000fca0000000020 */
[----:B------:R-:W-:-:S04]  /*1540*/  SHF.R.U32.HI R8, RZ, 0x17, R0 ;  /* 0x00000017ff087819 */ /* 0x000fc80000011600 */
[----:B------:R-:W-:-:S05]  /*1550*/  LOP3.LUT R6, R8, 0xff, RZ, 0xc0, !PT ;  /* 0x000000ff08067812 */ /* 0x000fca00078ec0ff */
[----:B------:R-:W-:-:S04]  /*1560*/  IMAD.IADD R6, R6, 0x1, R33 ;  /* 0x0000000106067824 */ /* 0x000fc800078e0221 */
[----:B------:R-:W-:-:S05]  /*1570*/  VIADD R8, R6, 0xffffffff ;  /* 0xffffffff06087836 */ /* 0x000fca0000000000 */
[----:B------:R-:W-:-:S13]  /*1580*/  ISETP.GE.U32.AND P0, PT, R8, 0xfe, PT ;  /* 0x000000fe0800780c */ /* 0x000fda0003f06070 */
[----:B------:R-:W-:Y:S05]  /*1590*/  @!P0 BRA `(.L_x_25) ;  /* 0x0000000000808947 */ /* 0x000fea0003800000 */
[----:B------:R-:W-:-:S13]  /*15a0*/  ISETP.GT.AND P0, PT, R6, 0xfe, PT ;  /* 0x000000fe0600780c */ /* 0x000fda0003f04270 */
[----:B------:R-:W-:Y:S05]  /*15b0*/  @P0 BRA `(.L_x_26) ;  /* 0x00000000006c0947 */ /* 0x000fea0003800000 */
[----:B------:R-:W-:-:S13]  /*15c0*/  ISETP.GE.AND P0, PT, R6, 0x1, PT ;  /* 0x000000010600780c */ /* 0x000fda0003f06270 */
[----:B------:R-:W-:Y:S05]  /*15d0*/  @P0 BRA `(.L_x_27) ;  /* 0x0000000000740947 */ /* 0x000fea0003800000 */
[----:B------:R-:W-:Y:S02]  /*15e0*/  ISETP.GE.AND P0, PT, R6, -0x18, PT ;  /* 0xffffffe80600780c */ /* 0x000fe40003f06270 */
[----:B------:R-:W-:-:S11]  /*15f0*/  LOP3.LUT R0, R0, 0x80000000, RZ, 0xc0, !PT ;  /* 0x8000000000007812 */ /* 0x000fd600078ec0ff */
[----:B------:R-:W-:Y:S05]  /*1600*/  @!P0 BRA `(.L_x_27) ;  /* 0x0000000000688947 */ /* 0x000fea0003800000 */
[CCC-:B------:R-:W-:Y:S01]  /*1610*/  FFMA.RZ R8, R31.reuse, R7.reuse, R32.reuse ;  /* 0x000000071f087223 */ /* 0x1c0fe2000000c020 */
[C---:B------:R-:W-:Y:S02]  /*1620*/  ISETP.NE.AND P2, PT, R6.reuse, RZ, PT ;  /* 0x000000ff0600720c */ /* 0x040fe40003f45270 */
[----:B------:R-:W-:Y:S02]  /*1630*/  ISETP.NE.AND P1, PT, R6, RZ, PT ;  /* 0x000000ff0600720c */ /* 0x000fe40003f25270 */
[----:B------:R-:W-:Y:S01]  /*1640*/  LOP3.LUT R30, R8, 0x7fffff, RZ, 0xc0, !PT ;  /* 0x007fffff081e7812 */ /* 0x000fe200078ec0ff */
[CCC-:B------:R-:W-:Y:S01]  /*1650*/  FFMA.RP R8, R31.reuse, R7.reuse, R32.reuse ;  /* 0x000000071f087223 */ /* 0x1c0fe20000008020 */
[----:B------:R-:W-:Y:S01]  /*1660*/  FFMA.RM R7, R31, R7, R32 ;  /* 0x000000071f077223 */ /* 0x000fe20000004020 */
[----:B------:R-:W-:Y:S01]  /*1670*/  VIADD R31, R6, 0x20 ;  /* 0x00000020061f7836 */ /* 0x000fe20000000000 */
[----:B------:R-:W-:Y:S01]  /*1680*/  LOP3.LUT R30, R30, 0x800000, RZ, 0xfc, !PT ;  /* 0x008000001e1e7812 */ /* 0x000fe200078efcff */
[----:B------:R-:W-:-:S02]  /*1690*/  IMAD.MOV R6, RZ, RZ, -R6 ;  /* 0x000000ffff067224 */ /* 0x000fc400078e0a06 */
[----:B------:R-:W-:Y:S02]  /*16a0*/  FSETP.NEU.FTZ.AND P0, PT, R8, R7, PT ;  /* 0x000000070800720b */ /* 0x000fe40003f1d000 */
[----:B------:R-:W-:Y:S02]  /*16b0*/  SHF.L.U32 R31, R30, R31, RZ ;  /* 0x0000001f1e1f7219 */ /* 0x000fe400000006ff */
[----:B------:R-:W-:Y:S02]  /*16c0*/  SEL R7, R6, RZ, P2 ;  /* 0x000000ff06077207 */ /* 0x000fe40001000000 */
[----:B------:R-:W-:Y:S02]  /*16d0*/  ISETP.NE.AND P1, PT, R31, RZ, P1 ;  /* 0x000000ff1f00720c */ /* 0x000fe40000f25270 */
[----:B------:R-:W-:Y:S02]  /*16e0*/  SHF.R.U32.HI R7, RZ, R7, R30 ;  /* 0x00000007ff077219 */ /* 0x000fe4000001161e */
[----:B------:R-:W-:-:S02]  /*16f0*/  PLOP3.LUT P0, PT, P0, P1, PT, 0xf8, 0x8f ;  /* 0x00000000008f781c */ /* 0x000fc40000703f70 */
[----:B------:R-:W-:Y:S02]  /*1700*/  SHF.R.U32.HI R31, RZ, 0x1, R7 ;  /* 0x00000001ff1f7819 */ /* 0x000fe40000011607 */
[----:B------:R-:W-:-:S04]  /*1710*/  SEL R6, RZ, 0x1, !P0 ;  /* 0x00000001ff067807 */ /* 0x000fc80004000000 */
[----:B------:R-:W-:-:S04]  /*1720*/  LOP3.LUT R6, R6, 0x1, R31, 0xf8, !PT ;  /* 0x0000000106067812 */ /* 0x000fc800078ef81f */
[----:B------:R-:W-:-:S05]  /*1730*/  LOP3.LUT R6, R6, R7, RZ, 0xc0, !PT ;  /* 0x0000000706067212 */ /* 0x000fca00078ec0ff */
[----:B------:R-:W-:-:S05]  /*1740*/  IMAD.IADD R31, R31, 0x1, R6 ;  /* 0x000000011f1f7824 */ /* 0x000fca00078e0206 */
[----:B------:R-:W-:Y:S01]  /*1750*/  LOP3.LUT R0, R31, R0, RZ, 0xfc, !PT ;  /* 0x000000001f007212 */ /* 0x000fe200078efcff */
[----:B------:R-:W-:Y:S06]  /*1760*/  BRA `(.L_x_27) ;  /* 0x0000000000107947 */ /* 0x000fec0003800000 */
.L_x_26:
[----:B------:R-:W-:-:S04]  /*1770*/  LOP3.LUT R0, R0, 0x80000000, RZ, 0xc0, !PT ;  /* 0x8000000000007812 */ /* 0x000fc800078ec0ff */
[----:B------:R-:W-:Y:S01]  /*1780*/  LOP3.LUT R0, R0, 0x7f800000, RZ, 0xfc, !PT ;  /* 0x7f80000000007812 */ /* 0x000fe200078efcff */
[----:B------:R-:W-:Y:S06]  /*1790*/  BRA `(.L_x_27) ;  /* 0x0000000000047947 */ /* 0x000fec0003800000 */
.L_x_25:
[----:B------:R-:W-:-:S07]  /*17a0*/  IMAD R0, R33, 0x800000, R0 ;  /* 0x0080000021007824 */ /* 0x000fce00078e0200 */
.L_x_27:
[----:B------:R-:W-:Y:S05]  /*17b0*/  BSYNC.RECONVERGENT B3 ;  /* 0x0000000000037941 */ /* 0x000fea0003800200 */
.L_x_24:
[----:B------:R-:W-:Y:S05]  /*17c0*/  BRA `(.L_x_28) ;  /* 0x0000000000207947 */ /* 0x000fea0003800000 */
.L_x_23:
[----:B------:R-:W-:-:S04]  /*17d0*/  LOP3.LUT R0, R32, 0x80000000, R31, 0x48, !PT ;  /* 0x8000000020007812 */ /* 0x000fc800078e481f */
[----:B------:R-:W-:Y:S01]  /*17e0*/  LOP3.LUT R0, R0, 0x7f800000, RZ, 0xfc, !PT ;  /* 0x7f80000000007812 */ /* 0x000fe200078efcff */
[----:B------:R-:W-:Y:S06]  /*17f0*/  BRA `(.L_x_28) ;  /* 0x0000000000147947 */ /* 0x000fec0003800000 */
.L_x_22:
[----:B------:R-:W-:Y:S01]  /*1800*/  LOP3.LUT R0, R32, 0x80000000, R31, 0x48, !PT ;  /* 0x8000000020007812 */ /* 0x000fe200078e481f */
[----:B------:R-:W-:Y:S06]  /*1810*/  BRA `(.L_x_28) ;  /* 0x00000000000c7947 */ /* 0x000fec0003800000 */
.L_x_21:
[----:B------:R-:W0:Y:S01]  /*1820*/  MUFU.RSQ R0, -QNAN ;  /* 0xffc0000000007908 */ /* 0x000e220000001400 */
[----:B------:R-:W-:Y:S05]  /*1830*/  BRA `(.L_x_28) ;  /* 0x0000000000047947 */ /* 0x000fea0003800000 */
.L_x_20:
[----:B------:R-:W-:-:S07]  /*1840*/  FADD.FTZ R0, R0, R7 ;  /* 0x0000000700007221 */ /* 0x000fce0000010000 */
.L_x_28:
[----:B------:R-:W-:Y:S05]  /*1850*/  BSYNC.RECONVERGENT B2 ;  /* 0x0000000000027941 */ /* 0x000fea0003800200 */
.L_x_18:
[----:B------:R-:W-:Y:S02]  /*1860*/  IMAD.MOV.U32 R6, RZ, RZ, R9 ;  /* 0x000000ffff067224 */ /* 0x000fe400078e0009 */
[----:B------:R-:W-:-:S04]  /*1870*/  IMAD.MOV.U32 R7, RZ, RZ, 0x0 ;  /* 0x00000000ff077424 */ /* 0x000fc800078e00ff */
[----:B0-----:R-:W-:Y:S05]  /*1880*/  RET.REL.NODEC R6 `(_Z14assign_clusterPfS_PiS0_S_iiiS0_i) ;  /* 0xffffffe406dc7950 */ /* 0x001fea0003c3ffff */
.L_x_29:
[----:B------:R-:W-:-:S00]  /*1890*/  BRA `(.L_x_29) ;  /* 0xfffffffc00fc7947 */ /* 0x000fc0000383ffff */
[----:B------:R-:W-:-:S00]  /*18a0*/  NOP ;  /* 0x0000000000007918 */ /* 0x000fc00000000000 */
        /* <DEDUP_REMOVED lines=13> */
.L_x_49:


//--------------------- .text._Z17compute_centroidsPfS_PiS0_iiii --------------------------
	.section	.text._Z17compute_centroidsPfS_PiS0_iiii,"ax",@progbits
	.align	128
        .global         _Z17compute_centroidsPfS_PiS0_iiii
        .type           _Z17compute_centroidsPfS_PiS0_iiii,@function
        .size           _Z17compute_centroidsPfS_PiS0_iiii,(.L_x_51 - _Z17compute_centroidsPfS_PiS0_iiii)
        .other          _Z17compute_centroidsPfS_PiS0_iiii,@"STO_CUDA_ENTRY STV_DEFAULT"
_Z17compute_centroidsPfS_PiS0_iiii:
.text._Z17compute_centroidsPfS_PiS0_iiii:
[----:B------:R-:W-:Y:S01]  /*0000*/  LDC R1, c[0x0][0x37c] ;  /* 0x0000df00ff017b82 */ /* 0x000fe20000000800 */
[----:B------:R-:W0:Y:S01]  /*0010*/  S2R R2, SR_TID.X ;  /* 0x0000000000027919 */ /* 0x000e220000002100 */
[----:B------:R-:W1:Y:S01]  /*0020*/  LDCU UR5, c[0x0][0x3ac] ;  /* 0x00007580ff0577ac */ /* 0x000e620008000800 */
[----:B------:R-:W0:Y:S01]  /*0030*/  S2R R3, SR_CTAID.X ;  /* 0x0000000000037919 */ /* 0x000e220000002500 */
[----:B------:R-:W0:Y:S04]  /*0040*/  LDCU UR4, c[0x0][0x360] ;  /* 0x00006c00ff0477ac */ /* 0x000e280008000800 */
[----:B------:R-:W2:Y:S01]  /*0050*/  LDC R4, c[0x0][0x364] ;  /* 0x0000d900ff047b82 */ /* 0x000ea20000000800 */
[----:B------:R-:W3:Y:S01]  /*0060*/  S2R R5, SR_TID.Y ;  /* 0x0000000000057919 */ /* 0x000ee20000002200 */
[----:B------:R-:W4:Y:S01]  /*0070*/  LDCU.64 UR6, c[0x0][0x358] ;  /* 0x00006b00ff0677ac */ /* 0x000f220008000a00 */
[----:B-1----:R-:W-:Y:S01]  /*0080*/  UISETP.NE.AND UP0, UPT, UR5, URZ, UPT ;  /* 0x000000ff0500728c */ /* 0x002fe2000bf05270 */
[----:B0-----:R-:W-:-:S08]  /*0090*/  IMAD R0, R3, UR4, R2 ;  /* 0x0000000403007c24 */ /* 0x001fd0000f8e0202 */
[----:B----4-:R-:W-:Y:S05]  /*00a0*/  BRA.U !UP0, `(.L_x_30) ;  /* 0x0000000508207547 */ /* 0x010fea000b800000 */
[----:B------:R-:W0:Y:S01]  /*00b0*/  LDCU UR5, c[0x0][0x3a8] ;  /* 0x00007500ff0577ac */ /* 0x000e220008000800 */
[----:B------:R-:W-:Y:S01]  /*00c0*/  BSSY.RECONVERGENT B0, `(.L_x_31) ;  /* 0x0000045000007945 */ /* 0x000fe20003800200 */
[----:B0-----:R-:W-:-:S13]  /*00d0*/  ISETP.GE.U32.AND P0, PT, R2, UR5, PT ;  /* 0x0000000502007c0c */ /* 0x001fda000bf06070 */
[----:B------:R-:W-:Y:S05]  /*00e0*/  @P0 BRA `(.L_x_32) ;  /* 0x0000000400080947 */ /* 0x000fea0003800000 */
[----:B------:R-:W0:Y:S08]  /*00f0*/  LDC.64 R6, c[0x0][0x398] ;  /* 0x0000e600ff067b82 */ /* 0x000e300000000a00 */
[----:B------:R-:W3:Y:S01]  /*0100*/  LDC R3, c[0x0][0x3a4] ;  /* 0x0000e900ff037b82 */ /* 0x000ee20000000800 */
[----:B0-----:R-:W-:-:S05]  /*0110*/  IMAD.WIDE.U32 R6, R2, 0x4, R6 ;  /* 0x0000000402067825 */ /* 0x001fca00078e0006 */
[----:B------:R0:W-:Y:S01]  /*0120*/  STG.E desc[UR6][R6.64], RZ ;  /* 0x000000ff06007986 */ /* 0x0001e2000c101906 */
[----:B---3--:R-:W-:-:S13]  /*0130*/  ISETP.GE.AND P0, PT, R5, R3, PT ;  /* 0x000000030500720c */ /* 0x008fda0003f06270 */
[----:B0-----:R-:W-:Y:S05]  /*0140*/  @P0 BRA `(.L_x_32) ;  /* 0x0000000000f00947 */ /* 0x001fea0003800000 */
[----:B--2---:R-:W0:Y:S01]  /*0150*/  I2F.U32.RP R11, R4 ;  /* 0x00000004000b7306 */ /* 0x004e220000209000 */
[----:B------:R-:W-:Y:S01]  /*0160*/  IMAD.IADD R8, R5, 0x1, R4 ;  /* 0x0000000105087824 */ /* 0x000fe200078e0204 */
[----:B------:R-:W-:Y:S01]  /*0170*/  ISETP.NE.U32.AND P2, PT, R4, RZ, PT ;  /* 0x000000ff0400720c */ /* 0x000fe20003f45070 */
[----:B------:R-:W-:Y:S01]  /*0180*/  BSSY.RECONVERGENT B1, `(.L_x_33) ;  /* 0x0000028000017945 */ /* 0x000fe20003800200 */
[----:B------:R-:W-:Y:S02]  /*0190*/  IMAD.MOV.U32 R16, RZ, RZ, R5 ;  /* 0x000000ffff107224 */ /* 0x000fe400078e0005 */
[CC--:B------:R-:W-:Y:S02]  /*01a0*/  ISETP.GE.U32.AND P0, PT, R8.reuse, R3.reuse, PT ;  /* 0x000000030800720c */ /* 0x0c0fe40003f06070 */
[----:B------:R-:W-:Y:S02]  /*01b0*/  VIMNMX.U32 R9, PT, PT, R8, R3, !PT ;  /* 0x0000000308097248 */ /* 0x000fe40007fe0000 */
[----:B------:R-:W-:-:S04]  /*01c0*/  SEL R10, RZ, 0x1, P0 ;  /* 0x00000001ff0a7807 */ /* 0x000fc80000000000 */
[----:B------:R-:W-:Y:S01]  /*01d0*/  IADD3 R9, PT, PT, R9, -R8, -R10 ;  /* 0x8000000809097210 */ /* 0x000fe20007ffe80a */
[----:B0-----:R-:W0:Y:S02]  /*01e0*/  MUFU.RCP R11, R11 ;  /* 0x0000000b000b7308 */ /* 0x001e240000001000 */
[----:B0-----:R-:W-:-:S06]  /*01f0*/  VIADD R6, R11, 0xffffffe ;  /* 0x0ffffffe0b067836 */ /* 0x001fcc0000000000 */
[----:B------:R0:W1:Y:S02]  /*0200*/  F2I.FTZ.U32.TRUNC.NTZ R7, R6 ;  /* 0x0000000600077305 */ /* 0x000064000021f000 */
[----:B0-----:R-:W-:Y:S02]  /*0210*/  IMAD.MOV.U32 R6, RZ, RZ, RZ ;  /* 0x000000ffff067224 */ /* 0x001fe400078e00ff */
[----:B-1----:R-:W-:-:S04]  /*0220*/  IMAD.MOV R13, RZ, RZ, -R7 ;  /* 0x000000ffff0d7224 */ /* 0x002fc800078e0a07 */
[----:B------:R-:W-:-:S04]  /*0230*/  IMAD R13, R13, R4, RZ ;  /* 0x000000040d0d7224 */ /* 0x000fc800078e02ff */
[----:B------:R-:W-:-:S06]  /*0240*/  IMAD.HI.U32 R12, R7, R13, R6 ;  /* 0x0000000d070c7227 */ /* 0x000fcc00078e0006 */
[----:B------:R-:W-:-:S04]  /*0250*/  IMAD.HI.U32 R11, R12, R9, RZ ;  /* 0x000000090c0b7227 */ /* 0x000fc800078e00ff */
[----:B------:R-:W-:-:S04]  /*0260*/  IMAD.MOV R6, RZ, RZ, -R11 ;  /* 0x000000ffff067224 */ /* 0x000fc800078e0a0b */
[----:B------:R-:W-:Y:S02]  /*0270*/  IMAD R9, R4, R6, R9 ;  /* 0x0000000604097224 */ /* 0x000fe400078e0209 */
[----:B------:R-:W0:Y:S03]  /*0280*/  LDC.64 R6, c[0x0][0x388] ;  /* 0x0000e200ff067b82 */ /* 0x000e260000000a00 */
[----:B------:R-:W-:-:S13]  /*0290*/  ISETP.GE.U32.AND P0, PT, R9, R4, PT ;  /* 0x000000040900720c */ /* 0x000fda0003f06070 */
[----:B------:R-:W-:Y:S01]  /*02a0*/  @P0 IADD3 R9, PT, PT, R9, -R4, RZ ;  /* 0x8000000409090210 */ /* 0x000fe20007ffe0ff */
[----:B------:R-:W-:-:S03]  /*02b0*/  @P0 VIADD R11, R11, 0x1 ;  /* 0x000000010b0b0836 */ /* 0x000fc60000000000 */
[----:B------:R-:W-:-:S13]  /*02c0*/  ISETP.GE.U32.AND P1, PT, R9, R4, PT ;  /* 0x000000040900720c */ /* 0x000fda0003f26070 */
[----:B------:R-:W-:Y:S01]  /*02d0*/  @P1 VIADD R11, R11, 0x1 ;  /* 0x000000010b0b1836 */ /* 0x000fe20000000000 */
[----:B------:R-:W-:-:S05]  /*02e0*/  @!P2 LOP3.LUT R11, RZ, R4, RZ, 0x33, !PT ;  /* 0x00000004ff0ba212 */ /* 0x000fca00078e33ff */
[----:B------:R-:W-:-:S05]  /*02f0*/  IMAD.IADD R8, R10, 0x1, R11 ;  /* 0x000000010a087824 */ /* 0x000fca00078e020b */
[C---:B------:R-:W-:Y:S02]  /*0300*/  LOP3.LUT R9, R8.reuse, 0x3, RZ, 0xc0, !PT ;  /* 0x0000000308097812 */ /* 0x040fe400078ec0ff */
[----:B------:R-:W-:Y:S02]  /*0310*/  ISETP.GE.U32.AND P1, PT, R8, 0x3, PT ;  /* 0x000000030800780c */ /* 0x000fe40003f26070 */
[----:B------:R-:W-:-:S13]  /*0320*/  ISETP.NE.AND P0, PT, R9, 0x3, PT ;  /* 0x000000030900780c */ /* 0x000fda0003f05270 */
[----:B0-----:R-:W-:Y:S05]  /*0330*/  @!P0 BRA `(.L_x_34) ;  /* 0x0000000000308947 */ /* 0x001fea0003800000 */
[----:B------:R-:W0:Y:S01]  /*0340*/  LDC.64 R10, c[0x0][0x388] ;  /* 0x0000e200ff0a7b82 */ /* 0x000e220000000a00 */
[----:B------:R-:W-:Y:S01]  /*0350*/  IADD3 R8, PT, PT, R8, 0x1, RZ ;  /* 0x0000000108087810 */ /* 0x000fe20007ffe0ff */
[----:B------:R-:W-:-:S03]  /*0360*/  IMAD R13, R2, R3, R5 ;  /* 0x00000003020d7224 */ /* 0x000fc600078e0205 */
[----:B------:R-:W-:-:S05]  /*0370*/  LOP3.LUT R8, R8, 0x3, RZ, 0xc0, !PT ;  /* 0x0000000308087812 */ /* 0x000fca00078ec0ff */
[----:B------:R-:W-:Y:S02]  /*0380*/  IMAD R16, R8, R4, R5 ;  /* 0x0000000408107224 */ /* 0x000fe400078e0205 */
[----:B------:R-:W-:-:S07]  /*0390*/  IMAD.MOV R12, RZ, RZ, -R8 ;  /* 0x000000ffff0c7224 */ /* 0x000fce00078e0a08 */
.L_x_35:
[----:B0-----:R-:W-:-:S04]  /*03a0*/  IMAD.WIDE.U32 R8, R13, 0x4, R10 ;  /* 0x000000040d087825 */ /* 0x001fc800078e000a */
[----:B------:R-:W-:Y:S01]  /*03b0*/  VIADD R12, R12, 0x1 ;  /* 0x000000010c0c7836 */ /* 0x000fe20000000000 */
[----:B------:R1:W-:Y:S01]  /*03c0*/  STG.E desc[UR6][R8.64], RZ ;  /* 0x000000ff08007986 */ /* 0x0003e2000c101906 */
[----:B------:R-:W-:-:S03]  /*03d0*/  IMAD.IADD R13, R4, 0x1, R13 ;  /* 0x00000001040d7824 */ /* 0x000fc600078e020d */
[----:B------:R-:W-:-:S13]  /*03e0*/  ISETP.NE.AND P0, PT, R12, RZ, PT ;  /* 0x000000ff0c00720c */ /* 0x000fda0003f05270 */
[----:B-1----:R-:W-:Y:S05]  /*03f0*/  @P0 BRA `(.L_x_35) ;  /* 0xfffffffc00e80947 */ /* 0x002fea000383ffff */
.L_x_34:
[----:B------:R-:W-:Y:S05]  /*0400*/  BSYNC.RECONVERGENT B1 ;  /* 0x0000000000017941 */ /* 0x000fea0003800200 */
.L_x_33:
[----:B------:R-:W-:Y:S05]  /*0410*/  @!P1 BRA `(.L_x_32) ;  /* 0x00000000003c9947 */ /* 0x000fea0003800000 */
.L_x_36:
[-CC-:B0-----:R-:W-:Y:S02]  /*0420*/  IMAD R9, R2, R3.reuse, R16.reuse ;  /* 0x0000000302097224 */ /* 0x181fe400078e0210 */
[----:B------:R-:W-:Y:S02]  /*0430*/  IMAD R16, R4, 0x4, R16 ;  /* 0x0000000404107824 */ /* 0x000fe400078e0210 */
[C---:B------:R-:W-:Y:S02]  /*0440*/  IMAD.IADD R11, R9.reuse, 0x1, R4 ;  /* 0x00000001090b7824 */ /* 0x040fe400078e0204 */
[--C-:B------:R-:W-:Y:S01]  /*0450*/  IMAD.WIDE.U32 R8, R9, 0x4, R6.reuse ;  /* 0x0000000409087825 */ /* 0x100fe200078e0006 */
[----:B------:R-:W-:Y:S02]  /*0460*/  ISETP.GE.AND P0, PT, R16, R3, PT ;  /* 0x000000031000720c */ /* 0x000fe40003f06270 */
[C---:B------:R-:W-:Y:S01]  /*0470*/  IADD3 R13, PT, PT, R11.reuse, R4, RZ ;  /* 0x000000040b0d7210 */ /* 0x040fe20007ffe0ff */
[----:B------:R-:W-:Y:S01]  /*0480*/  IMAD.WIDE.U32 R10, R11, 0x4, R6 ;  /* 0x000000040b0a7825 */ /* 0x000fe200078e0006 */
[----:B------:R0:W-:Y:S03]  /*0490*/  STG.E desc[UR6][R8.64], RZ ;  /* 0x000000ff08007986 */ /* 0x0001e6000c101906 */
[C---:B------:R-:W-:Y:S01]  /*04a0*/  IMAD.IADD R15, R13.reuse, 0x1, R4 ;  /* 0x000000010d0f7824 */ /* 0x040fe200078e0204 */
[----:B------:R0:W-:Y:S01]  /*04b0*/  STG.E desc[UR6][R10.64], RZ ;  /* 0x000000ff0a007986 */ /* 0x0001e2000c101906 */
[----:B------:R-:W-:-:S04]  /*04c0*/  IMAD.WIDE.U32 R12, R13, 0x4, R6 ;  /* 0x000000040d0c7825 */ /* 0x000fc800078e0006 */
[----:B------:R-:W-:Y:S01]  /*04d0*/  IMAD.WIDE.U32 R14, R15, 0x4, R6 ;  /* 0x000000040f0e7825 */ /* 0x000fe200078e0006 */
[----:B------:R0:W-:Y:S04]  /*04e0*/  STG.E desc[UR6][R12.64], RZ ;  /* 0x000000ff0c007986 */ /* 0x0001e8000c101906 */
[----:B------:R0:W-:Y:S01]  /*04f0*/  STG.E desc[UR6][R14.64], RZ ;  /* 0x000000ff0e007986 */ /* 0x0001e2000c101906 */
[----:B------:R-:W-:Y:S05]  /*0500*/  @!P0 BRA `(.L_x_36) ;  /* 0xfffffffc00c48947 */ /* 0x000fea000383ffff */
.L_x_32:
[----:B------:R-:W-:Y:S05]  /*0510*/  BSYNC.RECONVERGENT B0 ;  /* 0x0000000000007941 */ /* 0x000fea0003800200 */
.L_x_31:
[----:B------:R-:W-:Y:S06]  /*0520*/  BAR.SYNC.DEFER_BLOCKING 0x0 ;  /* 0x0000000000007b1d */ /* 0x000fec0000010000 */
.L_x_30:
[----:B------:R-:W1:Y:S02]  /*0530*/  LDCU UR5, c[0x0][0x3a0] ;  /* 0x00007400ff0577ac */ /* 0x000e640008000800 */
[----:B-1----:R-:W-:-:S13]  /*0540*/  ISETP.GE.AND P0, PT, R0, UR5, PT ;  /* 0x0000000500007c0c */ /* 0x002fda000bf06270 */
[----:B------:R-:W-:Y:S05]  /*0550*/  @P0 EXIT ;  /* 0x000000000000094d */ /* 0x000fea0003800000 */
[----:B--2---:R-:W1:Y:S01]  /*0560*/  I2F.U32.RP R7, R4 ;  /* 0x0000000400077306 */ /* 0x004e620000209000 */
[----:B------:R-:W2:Y:S01]  /*0570*/  LDCU UR5, c[0x0][0x3a4] ;  /* 0x00007480ff0577ac */ /* 0x000ea20008000800 */
[----:B---3--:R-:W-:Y:S02]  /*0580*/  IADD3 R19, PT, PT, R5, R4, RZ ;  /* 0x0000000405137210 */ /* 0x008fe40007ffe0ff */
[----:B------:R-:W-:Y:S01]  /*0590*/  ISETP.NE.U32.AND P2, PT, R4, RZ, PT ;  /* 0x000000ff0400720c */ /* 0x000fe20003f45070 */
[----:B------:R-:W3:Y:S02]  /*05a0*/  LDCU.64 UR8, c[0x0][0x388] ;  /* 0x00007100ff0877ac */ /* 0x000ee40008000a00 */
[C---:B------:R-:W-:Y:S01]  /*05b0*/  IMAD.IADD R17, R19.reuse, 0x1, R4 ;  /* 0x0000000113117824 */ /* 0x040fe200078e0204 */
[----:B-1----:R-:W1:Y:S01]  /*05c0*/  MUFU.RCP R7, R7 ;  /* 0x0000000700077308 */ /* 0x002e620000001000 */
[C---:B--2---:R-:W-:Y:S02]  /*05d0*/  ISETP.GE.AND P0, PT, R19.reuse, UR5, PT ;  /* 0x0000000513007c0c */ /* 0x044fe4000bf06270 */
[----:B------:R-:W-:Y:S01]  /*05e0*/  VIMNMX R6, PT, PT, R19, UR5, !PT ;  /* 0x0000000513067c48 */ /* 0x000fe2000ffe0100 */
[----:B------:R-:W2:Y:S01]  /*05f0*/  LDCU UR5, c[0x0][0x370] ;  /* 0x00006e00ff0577ac */ /* 0x000ea20008000800 */
[----:B------:R-:W-:Y:S01]  /*0600*/  SEL R16, RZ, 0x1, P0 ;  /* 0x00000001ff107807 */ /* 0x000fe20000000000 */
[----:B-1----:R-:W-:-:S04]  /*0610*/  VIADD R2, R7, 0xffffffe ;  /* 0x0ffffffe07027836 */ /* 0x002fc80000000000 */
[----:B------:R1:W0:Y:S01]  /*0620*/  F2I.FTZ.U32.TRUNC.NTZ R3, R2 ;  /* 0x0000000200037305 */ /* 0x000222000021f000 */
[----:B--2---:R-:W-:Y:S01]  /*0630*/  UIMAD UR4, UR4, UR5, URZ ;  /* 0x00000005040472a4 */ /* 0x004fe2000f8e02ff */
[----:B-1----:R-:W-:Y:S02]  /*0640*/  IMAD.MOV.U32 R2, RZ, RZ, RZ ;  /* 0x000000ffff027224 */ /* 0x002fe400078e00ff */
[----:B0-----:R-:W-:-:S04]  /*0650*/  IMAD.MOV R9, RZ, RZ, -R3 ;  /* 0x000000ffff097224 */ /* 0x001fc800078e0a03 */
[----:B------:R-:W-:-:S04]  /*0660*/  IMAD R9, R9, R4, RZ ;  /* 0x0000000409097224 */ /* 0x000fc800078e02ff */
[----:B------:R-:W-:Y:S01]  /*0670*/  IMAD.HI.U32 R8, R3, R9, R2 ;  /* 0x0000000903087227 */ /* 0x000fe200078e0002 */
[----:B------:R-:W-:-:S05]  /*0680*/  IADD3 R3, PT, PT, R6, -R19, -R16 ;  /* 0x8000001306037210 */ /* 0x000fca0007ffe810 */
[----:B------:R-:W-:-:S04]  /*0690*/  IMAD.HI.U32 R7, R8, R3, RZ ;  /* 0x0000000308077227 */ /* 0x000fc800078e00ff */
[----:B------:R-:W-:-:S04]  /*06a0*/  IMAD.MOV R2, RZ, RZ, -R7 ;  /* 0x000000ffff027224 */ /* 0x000fc800078e0a07 */
[----:B------:R-:W-:-:S05]  /*06b0*/  IMAD R3, R4, R2, R3 ;  /* 0x0000000204037224 */ /* 0x000fca00078e0203 */
[----:B------:R-:W-:-:S13]  /*06c0*/  ISETP.GE.U32.AND P0, PT, R3, R4, PT ;  /* 0x000000040300720c */ /* 0x000fda0003f06070 */
[----:B------:R-:W-:Y:S02]  /*06d0*/  @P0 IMAD.IADD R3, R3, 0x1, -R4 ;  /* 0x0000000103030824 */ /* 0x000fe400078e0a04 */
[----:B------:R-:W-:-:S03]  /*06e0*/  @P0 VIADD R7, R7, 0x1 ;  /* 0x0000000107070836 */ /* 0x000fc60000000000 */
[----:B------:R-:W-:-:S13]  /*06f0*/  ISETP.GE.U32.AND P1, PT, R3, R4, PT ;  /* 0x000000040300720c */ /* 0x000fda0003f26070 */
[----:B------:R-:W-:Y:S02]  /*0700*/  @P1 IADD3 R7, PT, PT, R7, 0x1, RZ ;  /* 0x0000000107071810 */ /* 0x000fe40007ffe0ff */
[----:B------:R-:W-:-:S05]  /*0710*/  @!P2 LOP3.LUT R7, RZ, R4, RZ, 0x33, !PT ;  /* 0x00000004ff07a212 */ /* 0x000fca00078e33ff */
[----:B------:R-:W-:-:S05]  /*0720*/  IMAD.IADD R16, R16, 0x1, R7 ;  /* 0x0000000110107824 */ /* 0x000fca00078e0207 */
[----:B---3--:R-:W-:-:S07]  /*0730*/  LOP3.LUT R20, R16, 0x3, RZ, 0xc0, !PT ;  /* 0x0000000310147812 */ /* 0x008fce00078ec0ff */
.L_x_42:
[----:B0--3--:R-:W0:Y:S08]  /*0740*/  LDC.64 R2, c[0x0][0x390] ;  /* 0x0000e400ff027b82 */ /* 0x009e300000000a00 */
[----:B-1----:R-:W1:Y:S08]  /*0750*/  LDC R15, c[0x0][0x3a4] ;  /* 0x0000e900ff0f7b82 */ /* 0x002e700000000800 */
[----:B--2-4-:R-:W2:Y:S01]  /*0760*/  LDC.64 R6, c[0x0][0x398] ;  /* 0x0000e600ff067b82 */ /* 0x014ea20000000a00 */
[----:B0-----:R-:W-:-:S06]  /*0770*/  IMAD.WIDE R2, R0, 0x4, R2 ;  /* 0x0000000400027825 */ /* 0x001fcc00078e0202 */
[----:B------:R-:W2:Y:S01]  /*0780*/  LDG.E R2, desc[UR6][R2.64] ;  /* 0x0000000602027981 */ /* 0x000ea2000c1e1900 */
[----:B------:R-:W-:Y:S01]  /*0790*/  IMAD.MOV.U32 R9, RZ, RZ, 0x1 ;  /* 0x00000001ff097424 */ /* 0x000fe200078e00ff */
[----:B-1----:R-:W-:Y:S01]  /*07a0*/  ISETP.GE.AND P0, PT, R5, R15, PT ;  /* 0x0000000f0500720c */ /* 0x002fe20003f06270 */
[----:B------:R-:W-:Y:S01]  /*07b0*/  BSSY.RECONVERGENT B0, `(.L_x_37) ;  /* 0x0000057000007945 */ /* 0x000fe20003800200 */
[----:B--2---:R-:W-:-:S05]  /*07c0*/  IMAD.WIDE R6, R2, 0x4, R6 ;  /* 0x0000000402067825 */ /* 0x004fca00078e0206 */
[----:B------:R0:W-:Y:S06]  /*07d0*/  REDG.E.ADD.STRONG.GPU desc[UR6][R6.64], R9 ;  /* 0x000000090600798e */ /* 0x0001ec000c12e106 */
[----:B------:R-:W-:Y:S05]  /*07e0*/  @P0 BRA `(.L_x_38) ;  /* 0x00000004004c0947 */ /* 0x000fea0003800000 */
[----:B------:R-:W-:Y:S01]  /*07f0*/  ISETP.NE.AND P0, PT, R20, 0x3, PT ;  /* 0x000000031400780c */ /* 0x000fe20003f05270 */
[----:B------:R-:W-:Y:S01]  /*0800*/  IMAD R14, R2, R15, RZ ;  /* 0x0000000f020e7224 */ /* 0x000fe200078e02ff */
[----:B------:R-:W-:Y:S01]  /*0810*/  BSSY.RECONVERGENT B1, `(.L_x_39) ;  /* 0x0000026000017945 */ /* 0x000fe20003800200 */
[----:B------:R-:W-:-:S03]  /*0820*/  IMAD.MOV.U32 R13, RZ, RZ, R5 ;  /* 0x000000ffff0d7224 */ /* 0x000fc600078e0005 */
[----:B------:R-:W-:-:S07]  /*0830*/  SHF.R.S32.HI R18, RZ, 0x1f, R14 ;  /* 0x0000001fff127819 */ /* 0x000fce000001140e */
[----:B------:R-:W-:Y:S05]  /*0840*/  @!P0 BRA `(.L_x_40) ;  /* 0x0000000000888947 */ /* 0x000fea0003800000 */
[----:B0-----:R-:W0:Y:S01]  /*0850*/  LDC.64 R6, c[0x0][0x380] ;  /* 0x0000e000ff067b82 */ /* 0x001e220000000a00 */
[----:B------:R-:W-:-:S04]  /*0860*/  IMAD R3, R0, R15, R5 ;  /* 0x0000000f00037224 */ /* 0x000fc800078e0205 */
[----:B0-----:R-:W-:-:S03]  /*0870*/  IMAD.WIDE R6, R3, 0x4, R6 ;  /* 0x0000000403067825 */ /* 0x001fc600078e0206 */
[----:B------:R-:W0:Y:S02]  /*0880*/  LDC.64 R2, c[0x0][0x388] ;  /* 0x0000e200ff027b82 */ /* 0x000e240000000a00 */
[----:B------:R-:W2:Y:S01]  /*0890*/  LDG.E R11, desc[UR6][R6.64] ;  /* 0x00000006060b7981 */ /* 0x000ea2000c1e1900 */
[----:B------:R-:W-:-:S04]  /*08a0*/  IADD3 R9, P0, PT, R14, R5, RZ ;  /* 0x000000050e097210 */ /* 0x000fc80007f1e0ff */
[----:B------:R-:W-:Y:S02]  /*08b0*/  IADD3.X R10, PT, PT, RZ, R18, RZ, P0, !PT ;  /* 0x00000012ff0a7210 */ /* 0x000fe400007fe4ff */
[----:B0-----:R-:W-:-:S04]  /*08c0*/  LEA R8, P0, R9, R2, 0x2 ;  /* 0x0000000209087211 */ /* 0x001fc800078010ff */
[----:B------:R-:W-:Y:S02]  /*08d0*/  LEA.HI.X R9, R9, R3, R10, 0x2, P0 ;  /* 0x0000000309097211 */ /* 0x000fe400000f140a */
[----:B------:R-:W-:Y:S01]  /*08e0*/  ISETP.NE.AND P0, PT, R20, RZ, PT ;  /* 0x000000ff1400720c */ /* 0x000fe20003f05270 */
[----:B------:R-:W-:Y:S02]  /*08f0*/  IMAD.MOV.U32 R13, RZ, RZ, R19 ;  /* 0x000000ffff0d7224 */ /* 0x000fe400078e0013 */
[----:B--2---:R1:W-:Y:S10]  /*0900*/  REDG.E.ADD.F32.FTZ.RN.STRONG.GPU desc[UR6][R8.64], R11 ;  /* 0x0000000b080079a6 */ /* 0x0043f4000c12f306 */
[----:B------:R-:W-:Y:S05]  /*0910*/  @!P0 BRA `(.L_x_40) ;  /* 0x0000000000548947 */ /* 0x000fea0003800000 */
[----:B-1----:R-:W-:-:S05]  /*0920*/  IMAD.SHL.U32 R11, R4, 0x4, RZ ;  /* 0x00000004040b7824 */ /* 0x002fca00078e00ff */
[----:B------:R-:W-:-:S05]  /*0930*/  IADD3 R6, P0, PT, R6, R11, RZ ;  /* 0x0000000b06067210 */ /* 0x000fca0007f1e0ff */
[----:B------:R-:W-:-:S05]  /*0940*/  IMAD.X R7, RZ, RZ, R7, P0 ;  /* 0x000000ffff077224 */ /* 0x000fca00000e0607 */
[----:B------:R-:W2:Y:S01]  /*0950*/  LDG.E R21, desc[UR6][R6.64] ;  /* 0x0000000606157981 */ /* 0x000ea2000c1e1900 */
[----:B------:R-:W-:-:S05]  /*0960*/  IADD3 R9, P0, PT, R19, R14, RZ ;  /* 0x0000000e13097210 */ /* 0x000fca0007f1e0ff */
[----:B------:R-:W-:Y:S01]  /*0970*/  IMAD.X R10, RZ, RZ, R18, P0 ;  /* 0x000000ffff0a7224 */ /* 0x000fe200000e0612 */
[----:B------:R-:W-:-:S04]  /*0980*/  LEA R8, P0, R9, R2, 0x2 ;  /* 0x0000000209087211 */ /* 0x000fc800078010ff */
[----:B------:R-:W-:Y:S02]  /*0990*/  LEA.HI.X R9, R9, R3, R10, 0x2, P0 ;  /* 0x0000000309097211 */ /* 0x000fe400000f140a */
[----:B------:R-:W-:Y:S02]  /*09a0*/  ISETP.NE.AND P0, PT, R20, 0x1, PT ;  /* 0x000000011400780c */ /* 0x000fe40003f05270 */
[----:B------:R-:W-:Y:S01]  /*09b0*/  MOV R13, R17 ;  /* 0x00000011000d7202 */ /* 0x000fe20000000f00 */
[----:B--2---:R2:W-:Y:S10]  /*09c0*/  REDG.E.ADD.F32.FTZ.RN.STRONG.GPU desc[UR6][R8.64], R21 ;  /* 0x00000015080079a6 */ /* 0x0045f4000c12f306 */
[----:B------:R-:W-:Y:S05]  /*09d0*/  @!P0 BRA `(.L_x_40) ;  /* 0x0000000000248947 */ /* 0x000fea0003800000 */
[----:B------:R-:W-:-:S05]  /*09e0*/  IADD3 R6, P0, PT, R11, R6, RZ ;  /* 0x000000060b067210 */ /* 0x000fca0007f1e0ff */
[----:B------:R-:W-:-:S06]  /*09f0*/  IMAD.X R7, RZ, RZ, R7, P0 ;  /* 0x000000ffff077224 */ /* 0x000fcc00000e0607 */
[----:B------:R-:W3:Y:S01]  /*0a00*/  LDG.E R7, desc[UR6][R6.64] ;  /* 0x0000000606077981 */ /* 0x000ee2000c1e1900 */
[----:B--2---:R-:W-:-:S04]  /*0a10*/  IADD3 R8, P0, PT, R17, R14, RZ ;  /* 0x0000000e11087210 */ /* 0x004fc80007f1e0ff */
[----:B------:R-:W-:Y:S01]  /*0a20*/  LEA R2, P1, R8, R2, 0x2 ;  /* 0x0000000208027211 */ /* 0x000fe200078210ff */
[----:B------:R-:W-:-:S05]  /*0a30*/  IMAD.X R9, RZ, RZ, R18, P0 ;  /* 0x000000ffff097224 */ /* 0x000fca00000e0612 */
[----:B------:R-:W-:-:S05]  /*0a40*/  LEA.HI.X R3, R8, R3, R9, 0x2, P1 ;  /* 0x0000000308037211 */ /* 0x000fca00008f1409 */
[----:B---3--:R3:W-:Y:S01]  /*0a50*/  REDG.E.ADD.F32.FTZ.RN.STRONG.GPU desc[UR6][R2.64], R7 ;  /* 0x00000007020079a6 */ /* 0x0087e2000c12f306 */
[----:B------:R-:W-:-:S07]  /*0a60*/  IMAD.IADD R13, R17, 0x1, R4 ;  /* 0x00000001110d7824 */ /* 0x000fce00078e0204 */
.L_x_40:
[----:B------:R-:W-:Y:S05]  /*0a70*/  BSYNC.RECONVERGENT B1 ;  /* 0x0000000000017941 */ /* 0x000fea0003800200 */
.L_x_39:
[----:B------:R-:W-:-:S13]  /*0a80*/  ISETP.GE.U32.AND P0, PT, R16, 0x3, PT ;  /* 0x000000031000780c */ /* 0x000fda0003f06070 */
[----:B------:R-:W-:Y:S05]  /*0a90*/  @!P0 BRA `(.L_x_38) ;  /* 0x0000000000a08947 */ /* 0x000fea0003800000 */
[----:B---3--:R-:W3:Y:S01]  /*0aa0*/  LDC.64 R2, c[0x0][0x380] ;  /* 0x0000e000ff027b82 */ /* 0x008ee20000000a00 */
[----:B--2---:R-:W-:-:S07]  /*0ab0*/  IMAD.SHL.U32 R21, R4, 0x4, RZ ;  /* 0x0000000404157824 */ /* 0x004fce00078e00ff */
.L_x_41:
[----:B-1--4-:R-:W-:-:S04]  /*0ac0*/  IMAD R11, R0, R15, R13 ;  /* 0x0000000f000b7224 */ /* 0x012fc800078e020d */
[----:B---3--:R-:W-:-:S05]  /*0ad0*/  IMAD.WIDE R10, R11, 0x4, R2 ;  /* 0x000000040b0a7825 */ /* 0x008fca00078e0202 */
[----:B------:R-:W2:Y:S01]  /*0ae0*/  LDG.E R23, desc[UR6][R10.64] ;  /* 0x000000060a177981 */ /* 0x000ea2000c1e1900 */
[----:B0-----:R-:W-:Y:S02]  /*0af0*/  IADD3 R7, P0, PT, R14, R13, RZ ;  /* 0x0000000d0e077210 */ /* 0x001fe40007f1e0ff */
[----:B------:R-:W-:Y:S02]  /*0b00*/  IADD3 R8, P1, PT, R21, R10, RZ ;  /* 0x0000000a15087210 */ /* 0x000fe40007f3e0ff */
[----:B------:R-:W-:Y:S02]  /*0b10*/  IADD3.X R12, PT, PT, RZ, R18, RZ, P0, !PT ;  /* 0x00000012ff0c7210 */ /* 0x000fe400007fe4ff */
[----:B------:R-:W-:Y:S01]  /*0b20*/  LEA R6, P0, R7, UR8, 0x2 ;  /* 0x0000000807067c11 */ /* 0x000fe2000f8010ff */
[----:B------:R-:W-:-:S03]  /*0b30*/  IMAD.X R9, RZ, RZ, R11, P1 ;  /* 0x000000ffff097224 */ /* 0x000fc600008e060b */
[----:B------:R-:W-:Y:S01]  /*0b40*/  LEA.HI.X R7, R7, UR9, R12, 0x2, P0 ;  /* 0x0000000907077c11 */ /* 0x000fe200080f140c */
[----:B------:R-:W-:-:S04]  /*0b50*/  IMAD.IADD R25, R4, 0x1, R13 ;  /* 0x0000000104197824 */ /* 0x000fc800078e020d */
[----:B--2---:R0:W-:Y:S04]  /*0b60*/  REDG.E.ADD.F32.FTZ.RN.STRONG.GPU desc[UR6][R6.64], R23 ;  /* 0x00000017060079a6 */ /* 0x0041e8000c12f306 */
[----:B------:R-:W2:Y:S01]  /*0b70*/  LDG.E R27, desc[UR6][R8.64] ;  /* 0x00000006081b7981 */ /* 0x000ea2000c1e1900 */
[----:B------:R-:W-:Y:S02]  /*0b80*/  IADD3 R13, P0, PT, R14, R25, RZ ;  /* 0x000000190e0d7210 */ /* 0x000fe40007f1e0ff */
[----:B------:R-:W-:-:S03]  /*0b90*/  IADD3 R12, P1, PT, R21, R8, RZ ;  /* 0x00000008150c7210 */ /* 0x000fc60007f3e0ff */
[----:B------:R-:W-:Y:S01]  /*0ba0*/  IMAD.X R22, RZ, RZ, R18, P0 ;  /* 0x000000ffff167224 */ /* 0x000fe200000e0612 */
[----:B------:R-:W-:-:S04]  /*0bb0*/  LEA R10, P0, R13, UR8, 0x2 ;  /* 0x000000080d0a7c11 */ /* 0x000fc8000f8010ff */
[----:B------:R-:W-:Y:S01]  /*0bc0*/  LEA.HI.X R11, R13, UR9, R22, 0x2, P0 ;  /* 0x000000090d0b7c11 */ /* 0x000fe200080f1416 */
[----:B------:R-:W-:Y:S01]  /*0bd0*/  IMAD.X R13, RZ, RZ, R9, P1 ;  /* 0x000000ffff0d7224 */ /* 0x000fe200008e0609 */
[----:B------:R-:W-:-:S03]  /*0be0*/  IADD3 R25, PT, PT, R25, R4, RZ ;  /* 0x0000000419197210 */ /* 0x000fc60007ffe0ff */
[----:B--2---:R1:W-:Y:S04]  /*0bf0*/  REDG.E.ADD.F32.FTZ.RN.STRONG.GPU desc[UR6][R10.64], R27 ;  /* 0x0000001b0a0079a6 */ /* 0x0043e8000c12f306 */
[----:B------:R-:W2:Y:S01]  /*0c00*/  LDG.E R29, desc[UR6][R12.64] ;  /* 0x000000060c1d7981 */ /* 0x000ea2000c1e1900 */
[----:B0-----:R-:W-:Y:S02]  /*0c10*/  IADD3 R7, P0, PT, R14, R25, RZ ;  /* 0x000000190e077210 */ /* 0x001fe40007f1e0ff */
[----:B------:R-:W-:-:S03]  /*0c20*/  IADD3 R8, P1, PT, R21, R12, RZ ;  /* 0x0000000c15087210 */ /* 0x000fc60007f3e0ff */
[----:B------:R-:W-:Y:S01]  /*0c30*/  IMAD.X R22, RZ, RZ, R18, P0 ;  /* 0x000000ffff167224 */ /* 0x000fe200000e0612 */
[----:B------:R-:W-:Y:S01]  /*0c40*/  LEA R6, P0, R7, UR8, 0x2 ;  /* 0x0000000807067c11 */ /* 0x000fe2000f8010ff */
[----:B------:R-:W-:-:S03]  /*0c50*/  IMAD.X R9, RZ, RZ, R13, P1 ;  /* 0x000000ffff097224 */ /* 0x000fc600008e060d */
[----:B------:R-:W-:Y:S01]  /*0c60*/  LEA.HI.X R7, R7, UR9, R22, 0x2, P0 ;  /* 0x0000000907077c11 */ /* 0x000fe200080f1416 */
[----:B------:R-:W-:-:S05]  /*0c70*/  IMAD.IADD R25, R25, 0x1, R4 ;  /* 0x0000000119197824 */ /* 0x000fca00078e0204 */
[----:B-1----:R-:W-:Y:S01]  /*0c80*/  IADD3 R11, P0, PT, R14, R25, RZ ;  /* 0x000000190e0b7210 */ /* 0x002fe20007f1e0ff */
[----:B--2---:R4:W-:Y:S04]  /*0c90*/  REDG.E.ADD.F32.FTZ.RN.STRONG.GPU desc[UR6][R6.64], R29 ;  /* 0x0000001d060079a6 */ /* 0x0049e8000c12f306 */
[----:B------:R-:W2:Y:S01]  /*0ca0*/  LDG.E R9, desc[UR6][R8.64] ;  /* 0x0000000608097981 */ /* 0x000ea2000c1e1900 */
[----:B------:R-:W-:Y:S01]  /*0cb0*/  IADD3.X R12, PT, PT, RZ, R18, RZ, P0, !PT ;  /* 0x00000012ff0c7210 */ /* 0x000fe200007fe4ff */
[----:B------:R-:W-:Y:S01]  /*0cc0*/  IMAD.IADD R13, R25, 0x1, R4 ;  /* 0x00000001190d7824 */ /* 0x000fe200078e0204 */
[----:B------:R-:W-:-:S04]  /*0cd0*/  LEA R10, P0, R11, UR8, 0x2 ;  /* 0x000000080b0a7c11 */ /* 0x000fc8000f8010ff */
[----:B------:R-:W-:Y:S02]  /*0ce0*/  LEA.HI.X R11, R11, UR9, R12, 0x2, P0 ;  /* 0x000000090b0b7c11 */ /* 0x000fe400080f140c */
[----:B------:R-:W-:-:S03]  /*0cf0*/  ISETP.GE.AND P0, PT, R13, R15, PT ;  /* 0x0000000f0d00720c */ /* 0x000fc60003f06270 */
[----:B--2---:R4:W-:Y:S10]  /*0d00*/  REDG.E.ADD.F32.FTZ.RN.STRONG.GPU desc[UR6][R10.64], R9 ;  /* 0x000000090a0079a6 */ /* 0x0049f4000c12f306 */
[----:B------:R-:W-:Y:S05]  /*0d10*/  @!P0 BRA `(.L_x_41) ;  /* 0xfffffffc00688947 */ /* 0x000fea000383ffff */
.L_x_38:
[----:B------:R-:W-:Y:S05]  /*0d20*/  BSYNC.RECONVERGENT B0 ;  /* 0x0000000000007941 */ /* 0x000fea0003800200 */
.L_x_37:
[----:B------:R-:W5:Y:S01]  /*0d30*/  LDCU UR5, c[0x0][0x3a0] ;  /* 0x00007400ff0577ac */ /* 0x000f620008000800 */
[----:B------:R-:W-:-:S05]  /*0d40*/  VIADD R0, R0, UR4 ;  /* 0x0000000400007c36 */ /* 0x000fca0008000000 */
[----:B-----5:R-:W-:-:S13]  /*0d50*/  ISETP.GE.AND P0, PT, R0, UR5, PT ;  /* 0x0000000500007c0c */ /* 0x020fda000bf06270 */
[----:B------:R-:W-:Y:S05]  /*0d60*/  @!P0 BRA `(.L_x_42) ;  /* 0xfffffff800748947 */ /* 0x000fea000383ffff */
[----:B------:R-:W-:Y:S05]  /*0d70*/  EXIT ;  /* 0x000000000000794d */ /* 0x000fea0003800000 */
.L_x_43:
        /* <DEDUP_REMOVED lines=16> */
.L_x_51:


//--------------------- .text._Z10initializePiii  --------------------------
	.section	.text._Z10initializePiii,"ax",@progbits
	.align	128
        .global         _Z10initializePiii
        .type           _Z10initializePiii,@function
        .size           _Z10initializePiii,(.L_x_52 - _Z10initializePiii)
        .other          _Z10initializePiii,@"STO_CUDA_ENTRY STV_DEFAULT"
_Z10initializePiii:
.text._Z10initializePiii:
[----:B------:R-:W-:Y:S01]  /*0000*/  LDC R1, c[0x0][0x37c] ;  /* 0x0000df00ff017b82 */ /* 0x000fe20000000800 */
[----:B------:R-:W0:Y:S01]  /*0010*/  S2R R0, SR_TID.X ;  /* 0x0000000000007919 */ /* 0x000e220000002100 */
[----:B------:R-:W0:Y:S01]  /*0020*/  LDCU UR5, c[0x0][0x388] ;  /* 0x00007100ff0577ac */ /* 0x000e220008000800 */
[----:B------:R-:W1:Y:S05]  /*0030*/  LDCU UR4, c[0x0][0x360] ;  /* 0x00006c00ff0477ac */ /* 0x000e6a0008000800 */
[----:B------:R-:W1:Y:S02]  /*0040*/  LDC R7, c[0x0][0x370] ;  /* 0x0000dc00ff077b82 */ /* 0x000e640000000800 */
[----:B-1----:R-:W-:Y:S01]  /*0050*/  IMAD R7, R7, UR4, RZ ;  /* 0x0000000407077c24 */ /* 0x002fe2000f8e02ff */
[----:B0-----:R-:W-:-:S13]  /*0060*/  ISETP.GE.AND P0, PT, R0, UR5, PT ;  /* 0x0000000500007c0c */ /* 0x001fda000bf06270 */
[----:B------:R-:W-:Y:S05]  /*0070*/  @P0 EXIT ;  /* 0x000000000000094d */ /* 0x000fea0003800000 */
[----:B------:R-:W0:Y:S01]  /*0080*/  I2F.U32.RP R8, R7 ;  /* 0x0000000700087306 */ /* 0x000e220000209000 */
[C---:B------:R-:W-:Y:S01]  /*0090*/  IMAD.IADD R4, R7.reuse, 0x1, R0 ;  /* 0x0000000107047824 */ /* 0x040fe200078e0200 */
[----:B------:R-:W-:Y:S01]  /*00a0*/  ISETP.NE.U32.AND P2, PT, R7, RZ, PT ;  /* 0x000000ff0700720c */ /* 0x000fe20003f45070 */
[----:B------:R-:W-:Y:S01]  /*00b0*/  IMAD.MOV R9, RZ, RZ, -R7 ;  /* 0x000000ffff097224 */ /* 0x000fe200078e0a07 */
[----:B------:R-:W-:Y:S02]  /*00c0*/  BSSY.RECONVERGENT B0, `(.L_x_44) ;  /* 0x000003e000007945 */ /* 0x000fe40003800200 */
[C---:B------:R-:W-:Y:S02]  /*00d0*/  ISETP.GE.AND P0, PT, R4.reuse, UR5, PT ;  /* 0x0000000504007c0c */ /* 0x040fe4000bf06270 */
[----:B------:R-:W-:Y:S01]  /*00e0*/  VIMNMX R5, PT, PT, R4, UR5, !PT ;  /* 0x0000000504057c48 */ /* 0x000fe2000ffe0100 */
[----:B------:R-:W1:Y:S01]  /*00f0*/  LDCU.64 UR4, c[0x0][0x358] ;  /* 0x00006b00ff0477ac */ /* 0x000e620008000a00 */
[----:B------:R-:W-:-:S04]  /*0100*/  SEL R6, RZ, 0x1, P0 ;  /* 0x00000001ff067807 */ /* 0x000fc80000000000 */
[----:B------:R-:W-:Y:S01]  /*0110*/  IADD3 R4, PT, PT, R5, -R4, -R6 ;  /* 0x8000000405047210 */ /* 0x000fe20007ffe806 */
[----:B0-----:R-:W0:Y:S02]  /*0120*/  MUFU.RCP R8, R8 ;  /* 0x0000000800087308 */ /* 0x001e240000001000 */
[----:B0-----:R-:W-:-:S06]  /*0130*/  VIADD R2, R8, 0xffffffe ;  /* 0x0ffffffe08027836 */ /* 0x001fcc0000000000 */
[----:B------:R0:W2:Y:S02]  /*0140*/  F2I.FTZ.U32.TRUNC.NTZ R3, R2 ;  /* 0x0000000200037305 */ /* 0x0000a4000021f000 */
[----:B0-----:R-:W-:Y:S02]  /*0150*/  HFMA2 R2, -RZ, RZ, 0, 0 ;  /* 0x00000000ff027431 */ /* 0x001fe400000001ff */
[----:B--2---:R-:W-:-:S04]  /*0160*/  IMAD R9, R9, R3, RZ ;  /* 0x0000000309097224 */ /* 0x004fc800078e02ff */
[----:B------:R-:W-:-:S06]  /*0170*/  IMAD.HI.U32 R3, R3, R9, R2 ;  /* 0x0000000903037227 */ /* 0x000fcc00078e0002 */
        /* <DEDUP_REMOVED lines=10> */
[C---:B------:R-:W-:Y:S02]  /*0220*/  LOP3.LUT R2, R5.reuse, 0x3, RZ, 0xc0, !PT ;  /* 0x0000000305027812 */ /* 0x040fe400078ec0ff */
[----:B------:R-:W-:Y:S02]  /*0230*/  ISETP.GE.U32.AND P3, PT, R5, 0x3, PT ;  /* 0x000000030500780c */ /* 0x000fe40003f66070 */
[----:B------:R-:W-:-:S13]  /*0240*/  ISETP.NE.AND P0, PT, R2, 0x3, PT ;  /* 0x000000030200780c */ /* 0x000fda0003f05270 */
[----:B-1----:R-:W-:Y:S05]  /*0250*/  @!P0 BRA `(.L_x_45) ;  /* 0x0000000000908947 */ /* 0x002fea0003800000 */
[----:B------:R-:W0:Y:S01]  /*0260*/  LDC R11, c[0x0][0x38c] ;  /* 0x0000e300ff0b7b82 */ /* 0x000e220000000800 */
[----:B------:R-:W-:-:S04]  /*0270*/  IADD3 R5, PT, PT, R5, 0x1, RZ ;  /* 0x0000000105057810 */ /* 0x000fc80007ffe0ff */
[----:B------:R-:W-:-:S03]  /*0280*/  LOP3.LUT R5, R5, 0x3, RZ, 0xc0, !PT ;  /* 0x0000000305057812 */ /* 0x000fc600078ec0ff */
[----:B------:R-:W1:Y:S02]  /*0290*/  LDC R10, c[0x0][0x38c] ;  /* 0x0000e300ff0a7b82 */ /* 0x000e640000000800 */
[----:B------:R-:W-:-:S06]  /*02a0*/  IMAD.MOV R5, RZ, RZ, -R5 ;  /* 0x000000ffff057224 */ /* 0x000fcc00078e0a05 */
[----:B------:R-:W2:Y:S01]  /*02b0*/  LDC.64 R2, c[0x0][0x380] ;  /* 0x0000e000ff027b82 */ /* 0x000ea20000000a00 */
[-C--:B0-----:R-:W-:Y:S02]  /*02c0*/  IABS R4, R11.reuse ;  /* 0x0000000b00047213 */ /* 0x081fe40000000000 */
[----:B------:R-:W-:Y:S02]  /*02d0*/  ISETP.NE.AND P0, PT, R11, RZ, PT ;  /* 0x000000ff0b00720c */ /* 0x000fe40003f05270 */
[----:B------:R-:W0:Y:S01]  /*02e0*/  I2F.RP R6, R4 ;  /* 0x0000000400067306 */ /* 0x000e220000209400 */
[----:B------:R-:W-:Y:S02]  /*02f0*/  LOP3.LUT R11, RZ, R11, RZ, 0x33, !PT ;  /* 0x0000000bff0b7212 */ /* 0x000fe400078e33ff */
[----:B-1----:R-:W-:-:S05]  /*0300*/  IABS R12, R10 ;  /* 0x0000000a000c7213 */ /* 0x002fca0000000000 */
[----:B0-----:R-:W0:Y:S02]  /*0310*/  MUFU.RCP R6, R6 ;  /* 0x0000000600067308 */ /* 0x001e240000001000 */
[----:B0-----:R-:W-:-:S06]  /*0320*/  VIADD R8, R6, 0xffffffe ;  /* 0x0ffffffe06087836 */ /* 0x001fcc0000000000 */
[----:B------:R0:W1:Y:S02]  /*0330*/  F2I.FTZ.U32.TRUNC.NTZ R9, R8 ;  /* 0x0000000800097305 */ /* 0x000064000021f000 */
[----:B0-----:R-:W-:Y:S02]  /*0340*/  IMAD.MOV.U32 R8, RZ, RZ, RZ ;  /* 0x000000ffff087224 */ /* 0x001fe400078e00ff */
[----:B-1----:R-:W-:-:S04]  /*0350*/  IMAD.MOV R13, RZ, RZ, -R9 ;  /* 0x000000ffff0d7224 */ /* 0x002fc800078e0a09 */
[----:B------:R-:W-:-:S04]  /*0360*/  IMAD R13, R13, R4, RZ ;  /* 0x000000040d0d7224 */ /* 0x000fc800078e02ff */
[----:B--2---:R-:W-:-:S07]  /*0370*/  IMAD.HI.U32 R6, R9, R13, R8 ;  /* 0x0000000d09067227 */ /* 0x004fce00078e0008 */
.L_x_46:
[----:B0-----:R-:W-:Y:S01]  /*0380*/  IABS R9, R0 ;  /* 0x0000000000097213 */ /* 0x001fe20000000000 */
[----:B------:R-:W-:Y:S01]  /*0390*/  VIADD R5, R5, 0x1 ;  /* 0x0000000105057836 */ /* 0x000fe20000000000 */
[----:B------:R-:W-:-:S03]  /*03a0*/  ISETP.GE.AND P2, PT, R0, RZ, PT ;  /* 0x000000ff0000720c */ /* 0x000fc60003f46270 */
[----:B------:R-:W-:-:S04]  /*03b0*/  IMAD.HI.U32 R8, R6, R9, RZ ;  /* 0x0000000906087227 */ /* 0x000fc800078e00ff */
[----:B------:R-:W-:-:S04]  /*03c0*/  IMAD.MOV R8, RZ, RZ, -R8 ;  /* 0x000000ffff087224 */ /* 0x000fc800078e0a08 */
[----:B------:R-:W-:-:S05]  /*03d0*/  IMAD R9, R12, R8, R9 ;  /* 0x000000080c097224 */ /* 0x000fca00078e0209 */
[----:B------:R-:W-:-:S13]  /*03e0*/  ISETP.GT.U32.AND P1, PT, R4, R9, PT ;  /* 0x000000090400720c */ /* 0x000fda0003f24070 */
[----:B------:R-:W-:-:S04]  /*03f0*/  @!P1 IADD3 R9, PT, PT, R9, -R12, RZ ;  /* 0x8000000c09099210 */ /* 0x000fc80007ffe0ff */
[----:B------:R-:W-:-:S13]  /*0400*/  ISETP.GT.U32.AND P1, PT, R4, R9, PT ;  /* 0x000000090400720c */ /* 0x000fda0003f24070 */
[----:B------:R-:W-:Y:S01]  /*0410*/  @!P1 IMAD.IADD R9, R9, 0x1, -R12 ;  /* 0x0000000109099824 */ /* 0x000fe200078e0a0c */
[----:B------:R-:W-:-:S03]  /*0420*/  ISETP.NE.AND P1, PT, R5, RZ, PT ;  /* 0x000000ff0500720c */ /* 0x000fc60003f25270 */
[----:B------:R-:W-:Y:S02]  /*0430*/  IMAD.MOV.U32 R10, RZ, RZ, R9 ;  /* 0x000000ffff0a7224 */ /* 0x000fe400078e0009 */
[----:B------:R-:W-:-:S03]  /*0440*/  IMAD.WIDE R8, R0, 0x4, R2 ;  /* 0x0000000400087825 */ /* 0x000fc600078e0202 */
[----:B------:R-:W-:Y:S01]  /*0450*/  @!P2 IADD3 R10, PT, PT, -R10, RZ, RZ ;  /* 0x000000ff0a0aa210 */ /* 0x000fe20007ffe1ff */
[----:B------:R-:W-:-:S03]  /*0460*/  IMAD.IADD R0, R7, 0x1, R0 ;  /* 0x0000000107007824 */ /* 0x000fc600078e0200 */
[----:B------:R-:W-:-:S05]  /*0470*/  SEL R13, R11, R10, !P0 ;  /* 0x0000000a0b0d7207 */ /* 0x000fca0004000000 */
[----:B------:R0:W-:Y:S01]  /*0480*/  STG.E desc[UR4][R8.64], R13 ;  /* 0x0000000d08007986 */ /* 0x0001e2000c101904 */
[----:B------:R-:W-:Y:S05]  /*0490*/  @P1 BRA `(.L_x_46) ;  /* 0xfffffffc00b81947 */ /* 0x000fea000383ffff */
.L_x_45:
[----:B------:R-:W-:Y:S05]  /*04a0*/  BSYNC.RECONVERGENT B0 ;  /* 0x0000000000007941 */ /* 0x000fea0003800200 */
.L_x_44:
[----:B------:R-:W-:Y:S05]  /*04b0*/  @!P3 EXIT ;  /* 0x000000000000b94d */ /* 0x000fea0003800000 */
[----:B------:R-:W1:Y:S01]  /*04c0*/  LDC R2, c[0x0][0x38c] ;  /* 0x0000e300ff027b82 */ /* 0x000e620000000800 */
[----:B------:R-:W2:Y:S07]  /*04d0*/  LDCU UR6, c[0x0][0x388] ;  /* 0x00007100ff0677ac */ /* 0x000eae0008000800 */
[----:B------:R-:W3:Y:S01]  /*04e0*/  LDC R10, c[0x0][0x38c] ;  /* 0x0000e300ff0a7b82 */ /* 0x000ee20000000800 */
[----:B-1----:R-:W-:-:S07]  /*04f0*/  IABS R6, R2 ;  /* 0x0000000200067213 */ /* 0x002fce0000000000 */
[----:B------:R-:W1:Y:S01]  /*0500*/  LDC.64 R2, c[0x0][0x380] ;  /* 0x0000e000ff027b82 */ /* 0x000e620000000a00 */
[----:B0-----:R-:W0:Y:S08]  /*0510*/  I2F.RP R8, R6 ;  /* 0x0000000600087306 */ /* 0x001e300000209400 */
[----:B0-----:R-:W0:Y:S02]  /*0520*/  MUFU.RCP R8, R8 ;  /* 0x0000000800087308 */ /* 0x001e240000001000 */
[----:B0-----:R-:W-:-:S06]  /*0530*/  IADD3 R4, PT, PT, R8, 0xffffffe, RZ ;  /* 0x0ffffffe08047810 */ /* 0x001fcc0007ffe0ff */
[----:B------:R0:W4:Y:S02]  /*0540*/  F2I.FTZ.U32.TRUNC.NTZ R5, R4 ;  /* 0x0000000400057305 */ /* 0x000124000021f000 */
[----:B0-----:R-:W-:Y:S02]  /*0550*/  IMAD.MOV.U32 R4, RZ, RZ, RZ ;  /* 0x000000ffff047224 */ /* 0x001fe400078e00ff */
[----:B----4-:R-:W-:-:S04]  /*0560*/  IMAD.MOV R11, RZ, RZ, -R5 ;  /* 0x000000ffff0b7224 */ /* 0x010fc800078e0a05 */
[----:B------:R-:W-:-:S04]  /*0570*/  IMAD R11, R11, R6, RZ ;  /* 0x000000060b0b7224 */ /* 0x000fc800078e02ff */
[----:B-123--:R-:W-:-:S07]  /*0580*/  IMAD.HI.U32 R11, R5, R11, R4 ;  /* 0x0000000b050b7227 */ /* 0x00efce00078e0004 */
.L_x_47:
[----:B------:R-:W-:Y:S01]  /*0590*/  IABS R12, R10 ;  /* 0x0000000a000c7213 */ /* 0x000fe20000000000 */
[C---:B------:R-:W-:Y:S01]  /*05a0*/  IMAD.IADD R8, R7.reuse, 0x1, R0 ;  /* 0x0000000107087824 */ /* 0x040fe200078e0200 */
[----:B------:R-:W-:Y:S02]  /*05b0*/  IABS R15, R0 ;  /* 0x00000000000f7213 */ /* 0x000fe40000000000 */
[----:B------:R-:W0:Y:S01]  /*05c0*/  I2F.RP R9, R12 ;  /* 0x0000000c00097306 */ /* 0x000e220000209400 */
[----:B------:R-:W-:Y:S01]  /*05d0*/  IMAD.IADD R16, R7, 0x1, R8 ;  /* 0x0000000107107824 */ /* 0x000fe200078e0208 */
[----:B------:R-:W-:Y:S01]  /*05e0*/  IABS R17, R8 ;  /* 0x0000000800117213 */ /* 0x000fe20000000000 */
[----:B------:R-:W-:Y:S01]  /*05f0*/  IMAD.HI.U32 R11, R11, R15, RZ ;  /* 0x0000000f0b0b7227 */ /* 0x000fe200078e00ff */
[----:B------:R-:W-:Y:S02]  /*0600*/  LOP3.LUT R23, RZ, R10, RZ, 0x33, !PT ;  /* 0x0000000aff177212 */ /* 0x000fe400078e33ff */
[----:B------:R-:W-:Y:S01]  /*0610*/  IABS R19, R16 ;  /* 0x0000001000137213 */ /* 0x000fe20000000000 */
[----:B------:R-:W-:Y:S01]  /*0620*/  IMAD.IADD R14, R7, 0x1, R16 ;  /* 0x00000001070e7824 */ /* 0x000fe200078e0210 */
[----:B------:R-:W-:-:S04]  /*0630*/  IADD3 R11, PT, PT, -R11, RZ, RZ ;  /* 0x000000ff0b0b7210 */ /* 0x000fc80007ffe1ff */
[----:B------:R-:W-:Y:S01]  /*0640*/  IABS R21, R14 ;  /* 0x0000000e00157213 */ /* 0x000fe20000000000 */
[----:B------:R-:W-:Y:S01]  /*0650*/  IMAD R15, R12, R11, R15 ;  /* 0x0000000b0c0f7224 */ /* 0x000fe200078e020f */
[----:B0-----:R-:W0:Y:S04]  /*0660*/  MUFU.RCP R9, R9 ;  /* 0x0000000900097308 */ /* 0x001e280000001000 */
[----:B------:R-:W-:-:S13]  /*0670*/  ISETP.GT.U32.AND P0, PT, R6, R15, PT ;  /* 0x0000000f0600720c */ /* 0x000fda0003f04070 */
[----:B------:R-:W-:Y:S01]  /*0680*/  @!P0 IMAD.IADD R15, R15, 0x1, -R12 ;  /* 0x000000010f0f8824 */ /* 0x000fe200078e0a0c */
[----:B0-----:R-:W-:-:S04]  /*0690*/  IADD3 R4, PT, PT, R9, 0xffffffe, RZ ;  /* 0x0ffffffe09047810 */ /* 0x001fc80007ffe0ff */
[----:B------:R0:W1:Y:S01]  /*06a0*/  F2I.FTZ.U32.TRUNC.NTZ R5, R4 ;  /* 0x0000000400057305 */ /* 0x000062000021f000 */
[----:B------:R-:W-:Y:S01]  /*06b0*/  ISETP.GT.U32.AND P6, PT, R6, R15, PT ;  /* 0x0000000f0600720c */ /* 0x000fe20003fc4070 */
[----:B------:R-:W-:Y:S01]  /*06c0*/  IMAD.MOV.U32 R6, RZ, RZ, R12 ;  /* 0x000000ffff067224 */ /* 0x000fe200078e000c */
[----:B0-----:R-:W-:-:S11]  /*06d0*/  MOV R4, RZ ;  /* 0x000000ff00047202 */ /* 0x001fd60000000f00 */
[----:B------:R-:W-:Y:S01]  /*06e0*/  @!P6 IADD3 R15, PT, PT, R15, -R12, RZ ;  /* 0x8000000c0f0fe210 */ /* 0x000fe20007ffe0ff */
[----:B-1----:R-:W-:Y:S01]  /*06f0*/  IMAD.MOV R13, RZ, RZ, -R5 ;  /* 0x000000ffff0d7224 */ /* 0x002fe200078e0a05 */
[----:B------:R-:W-:-:S03]  /*0700*/  ISETP.GE.AND P6, PT, R14, RZ, PT ;  /* 0x000000ff0e00720c */ /* 0x000fc60003fc6270 */
[----:B------:R-:W-:-:S04]  /*0710*/  IMAD R11, R13, R12, RZ ;  /* 0x0000000c0d0b7224 */ /* 0x000fc800078e02ff */
[----:B------:R-:W-:-:S06]  /*0720*/  IMAD.HI.U32 R11, R5, R11, R4 ;  /* 0x0000000b050b7227 */ /* 0x000fcc00078e0004 */
[----:B------:R-:W-:-:S04]  /*0730*/  IMAD.HI.U32 R5, R11, R19, RZ ;  /* 0x000000130b057227 */ /* 0x000fc800078e00ff */
[----:B------:R-:W-:Y:S01]  /*0740*/  IMAD.HI.U32 R9, R11, R21, RZ ;  /* 0x000000150b097227 */ /* 0x000fe200078e00ff */
[----:B------:R-:W-:-:S03]  /*0750*/  IADD3 R5, PT, PT, -R5, RZ, RZ ;  /* 0x000000ff05057210 */ /* 0x000fc60007ffe1ff */
[----:B------:R-:W-:Y:S02]  /*0760*/  IMAD.MOV R9, RZ, RZ, -R9 ;  /* 0x000000ffff097224 */ /* 0x000fe400078e0a09 */
[----:B------:R-:W-:-:S04]  /*0770*/  IMAD.HI.U32 R4, R11, R17, RZ ;  /* 0x000000110b047227 */ /* 0x000fc800078e00ff */
[C---:B------:R-:W-:Y:S02]  /*0780*/  IMAD R19, R12.reuse, R5, R19 ;  /* 0x000000050c137224 */ /* 0x040fe400078e0213 */
[----:B------:R-:W-:Y:S02]  /*0790*/  IMAD R21, R12, R9, R21 ;  /* 0x000000090c157224 */ /* 0x000fe400078e0215 */
[----:B------:R-:W-:Y:S01]  /*07a0*/  IMAD.MOV R4, RZ, RZ, -R4 ;  /* 0x000000ffff047224 */ /* 0x000fe200078e0a04 */
[C---:B------:R-:W-:Y:S02]  /*07b0*/  ISETP.GT.U32.AND P1, PT, R6.reuse, R19, PT ;  /* 0x000000130600720c */ /* 0x040fe40003f24070 */
[----:B------:R-:W-:Y:S01]  /*07c0*/  ISETP.GT.U32.AND P2, PT, R6, R21, PT ;  /* 0x000000150600720c */ /* 0x000fe20003f44070 */
[----:B------:R-:W-:Y:S02]  /*07d0*/  IMAD R17, R12, R4, R17 ;  /* 0x000000040c117224 */ /* 0x000fe400078e0211 */
[----:B------:R-:W-:-:S03]  /*07e0*/  IMAD.WIDE R4, R0, 0x4, R2 ;  /* 0x0000000400047825 */ /* 0x000fc600078e0202 */
[----:B------:R-:W-:-:S05]  /*07f0*/  ISETP.GT.U32.AND P0, PT, R6, R17, PT ;  /* 0x000000110600720c */ /* 0x000fca0003f04070 */
[--C-:B------:R-:W-:Y:S01]  /*0800*/  @!P1 IMAD.IADD R19, R19, 0x1, -R12.reuse ;  /* 0x0000000113139824 */ /* 0x100fe200078e0a0c */
[----:B------:R-:W-:Y:S01]  /*0810*/  ISETP.GE.AND P1, PT, R16, RZ, PT ;  /* 0x000000ff1000720c */ /* 0x000fe20003f26270 */
[----:B------:R-:W-:Y:S01]  /*0820*/  @!P2 IMAD.IADD R21, R21, 0x1, -R12 ;  /* 0x000000011515a824 */ /* 0x000fe200078e0a0c */
[----:B------:R-:W-:Y:S01]  /*0830*/  ISETP.GE.AND P2, PT, R8, RZ, PT ;  /* 0x000000ff0800720c */ /* 0x000fe20003f46270 */
[----:B------:R-:W-:Y:S01]  /*0840*/  IMAD.WIDE R8, R7, 0x4, R4 ;  /* 0x0000000407087825 */ /* 0x000fe200078e0204 */
[C---:B------:R-:W-:Y:S02]  /*0850*/  ISETP.GT.U32.AND P4, PT, R6.reuse, R19, PT ;  /* 0x000000130600720c */ /* 0x040fe40003f84070 */
[----:B------:R-:W-:Y:S02]  /*0860*/  ISETP.GT.U32.AND P3, PT, R6, R21, PT ;  /* 0x000000150600720c */ /* 0x000fe40003f64070 */
[----:B------:R-:W-:Y:S02]  /*0870*/  @!P0 IADD3 R17, PT, PT, R17, -R12, RZ ;  /* 0x8000000c11118210 */ /* 0x000fe40007ffe0ff */
[----:B------:R-:W-:-:S02]  /*0880*/  ISETP.GE.AND P0, PT, R0, RZ, PT ;  /* 0x000000ff0000720c */ /* 0x000fc40003f06270 */
[----:B------:R-:W-:-:S05]  /*0890*/  ISETP.GT.U32.AND P5, PT, R6, R17, PT ;  /* 0x000000110600720c */ /* 0x000fca0003fa4070 */
[--C-:B------:R-:W-:Y:S02]  /*08a0*/  @!P4 IMAD.IADD R19, R19, 0x1, -R12.reuse ;  /* 0x000000011313c824 */ /* 0x100fe400078e0a0c */
[----:B------:R-:W-:Y:S02]  /*08b0*/  @!P3 IADD3 R21, PT, PT, R21, -R12, RZ ;  /* 0x8000000c1515b210 */ /* 0x000fe40007ffe0ff */
[----:B------:R-:W-:Y:S01]  /*08c0*/  IMAD.MOV.U32 R0, RZ, RZ, R19 ;  /* 0x000000ffff007224 */ /* 0x000fe200078e0013 */
[----:B------:R-:W-:Y:S02]  /*08d0*/  ISETP.NE.AND P3, PT, R10, RZ, PT ;  /* 0x000000ff0a00720c */ /* 0x000fe40003f65270 */
[----:B------:R-:W-:Y:S01]  /*08e0*/  IMAD.MOV.U32 R16, RZ, RZ, R21 ;  /* 0x000000ffff107224 */ /* 0x000fe200078e0015 */
[----:B------:R-:W-:Y:S01]  /*08f0*/  @!P0 IADD3 R15, PT, PT, -R15, RZ, RZ ;  /* 0x000000ff0f0f8210 */ /* 0x000fe20007ffe1ff */
[----:B------:R-:W-:Y:S02]  /*0900*/  @!P5 IMAD.IADD R17, R17, 0x1, -R12 ;  /* 0x000000011111d824 */ /* 0x000fe400078e0a0c */
[----:B------:R-:W-:Y:S01]  /*0910*/  @!P1 IMAD.MOV R0, RZ, RZ, -R0 ;  /* 0x000000ffff009224 */ /* 0x000fe200078e0a00 */
[----:B------:R-:W-:Y:S01]  /*0920*/  @!P6 IADD3 R16, PT, PT, -R16, RZ, RZ ;  /* 0x000000ff1010e210 */ /* 0x000fe20007ffe1ff */
[----:B------:R-:W-:Y:S01]  /*0930*/  @!P2 IMAD.MOV R17, RZ, RZ, -R17 ;  /* 0x000000ffff11a224 */ /* 0x000fe200078e0a11 */
[----:B------:R-:W-:Y:S01]  /*0940*/  SEL R15, R23, R15, !P3 ;  /* 0x0000000f170f7207 */ /* 0x000fe20005800000 */
[----:B------:R-:W-:Y:S01]  /*0950*/  IMAD.WIDE R12, R7, 0x4, R8 ;  /* 0x00000004070c7825 */ /* 0x000fe200078e0208 */
[----:B------:R-:W-:-:S02]  /*0960*/  SEL R21, R23, R0, !P3 ;  /* 0x0000000017157207 */ /* 0x000fc40005800000 */
[C---:B------:R-:W-:Y:S01]  /*0970*/  SEL R19, R23.reuse, R17, !P3 ;  /* 0x0000001117137207 */ /* 0x040fe20005800000 */
[----:B------:R0:W-:Y:S01]  /*0980*/  STG.E desc[UR4][R4.64], R15 ;  /* 0x0000000f04007986 */ /* 0x0001e2000c101904 */
[----:B------:R-:W-:Y:S01]  /*0990*/  SEL R23, R23, R16, !P3 ;  /* 0x0000001017177207 */ /* 0x000fe20005800000 */
[C---:B------:R-:W-:Y:S02]  /*09a0*/  IMAD.WIDE R16, R7.reuse, 0x4, R12 ;  /* 0x0000000407107825 */ /* 0x040fe400078e020c */
[----:B------:R0:W-:Y:S02]  /*09b0*/  STG.E desc[UR4][R8.64], R19 ;  /* 0x0000001308007986 */ /* 0x0001e4000c101904 */
[----:B------:R-:W-:Y:S02]  /*09c0*/  IMAD.IADD R0, R7, 0x1, R14 ;  /* 0x0000000107007824 */ /* 0x000fe400078e020e */
[----:B------:R0:W-:Y:S03]  /*09d0*/  STG.E desc[UR4][R12.64], R21 ;  /* 0x000000150c007986 */ /* 0x0001e6000c101904 */
[----:B------:R-:W-:Y:S01]  /*09e0*/  ISETP.GE.AND P0, PT, R0, UR6, PT ;  /* 0x0000000600007c0c */ /* 0x000fe2000bf06270 */
[----:B------:R0:W-:-:S12]  /*09f0*/  STG.E desc[UR4][R16.64], R23 ;  /* 0x0000001710007986 */ /* 0x0001d8000c101904 */
[----:B0-----:R-:W-:Y:S05]  /*0a00*/  @!P0 BRA `(.L_x_47) ;  /* 0xfffffff800e08947 */ /* 0x001fea000383ffff */
[----:B------:R-:W-:Y:S05]  /*0a10*/  EXIT ;  /* 0x000000000000794d */ /* 0x000fea0003800000 */
.L_x_48:
        /* <DEDUP_REMOVED lines=14> */
.L_x_52:


//--------------------- .nv.shared._Z14assign_clusterPfS_PiS0_S_iiiS0_i --------------------------
	.section	.nv.shared._Z14assign_clusterPfS_PiS0_S_iiiS0_i,"aw",@nobits
	.sectionflags	@""
	.align	4
.nv.shared._Z14assign_clusterPfS_PiS0_S_iiiS0_i:
	.zero		1028


//--------------------- .nv.shared.reserved.0     --------------------------
	.section	.nv.shared.reserved.0,"aw",@nobits
	.weak		__nv_reservedSMEM_offset_0_alias
	.size		__nv_reservedSMEM_offset_0_alias, 0, 64
	.other		__nv_reservedSMEM_offset_0_alias,@"STO_CUDA_RESERVED_SHARED STV_DEFAULT"
__nv_reservedSMEM_offset_0_alias:
	.zero		0
	.zero		64


//--------------------- .nv.constant0._Z14assign_clusterPfS_PiS0_S_iiiS0_i --------------------------
	.section	.nv.constant0._Z14assign_clusterPfS_PiS0_S_iiiS0_i,"a",@progbits
	.sectionflags	@""
	.align	4
.nv.constant0._Z14assign_clusterPfS_PiS0_S_iiiS0_i:
	.zero		964


//--------------------- .nv.constant0._Z17compute_centroidsPfS_PiS0_iiii --------------------------
	.section	.nv.constant0._Z17compute_centroidsPfS_PiS0_iiii,"a",@progbits
	.sectionflags	@""
	.align	4
.nv.constant0._Z17compute_centroidsPfS_PiS0_iiii:
	.zero		944


//--------------------- .nv.constant0._Z10initializePiii --------------------------
	.section	.nv.constant0._Z10initializePiii,"a",@progbits
	.sectionflags	@""
	.align	4
.nv.constant0._Z10initializePiii:
	.zero		912


//--------------------- SYMBOLS --------------------------

	.type		.nv.reservedSmem.offset0,@object
	.size		.nv.reservedSmem.offset0,0x4
	.type		.nv.reservedSmem.cap,@object
	.size		.nv.reservedSmem.cap,0x4
